	.headerflags	@"EF_CUDA_TEXMODE_UNIFIED EF_CUDA_64BIT_ADDRESS EF_CUDA_SM86 EF_CUDA_VIRTUAL_SM(EF_CUDA_SM86)"
	.elftype	@"ET_EXEC"


//--------------------- .nv.info                  --------------------------
	.section	.nv.info,"",@"SHT_CUDA_INFO"
	.align	4


	//----- nvinfo : EIATTR_REGCOUNT
	.align		4
        /*0000*/ 	.byte	0x04, 0x2f
        /*0002*/ 	.short	(.L_3 - .L_2)
	.align		4
.L_2:
        /*0004*/ 	.word	index@(l2norm_fwd_kernel)
        /*0008*/ 	.word	0x00000047


	//----- nvinfo : EIATTR_MAX_STACK_SIZE
	.align		4
.L_3:
        /*000c*/ 	.byte	0x04, 0x23
        /*000e*/ 	.short	(.L_5 - .L_4)
	.align		4
.L_4:
        /*0010*/ 	.word	index@(l2norm_fwd_kernel)
        /*0014*/ 	.word	0x00000000


	//----- nvinfo : EIATTR_MIN_STACK_SIZE
	.align		4
.L_5:
        /*0018*/ 	.byte	0x04, 0x12
        /*001a*/ 	.short	(.L_7 - .L_6)
	.align		4
.L_6:
        /*001c*/ 	.word	index@(l2norm_fwd_kernel)
        /*0020*/ 	.word	0x00000000


	//----- nvinfo : EIATTR_FRAME_SIZE
	.align		4
.L_7:
        /*0024*/ 	.byte	0x04, 0x11
        /*0026*/ 	.short	(.L_9 - .L_8)
	.align		4
.L_8:
        /*0028*/ 	.word	index@(l2norm_fwd_kernel)
        /*002c*/ 	.word	0x00000000
.L_9:


//--------------------- .nv.info.l2norm_fwd_kernel --------------------------
	.section	.nv.info.l2norm_fwd_kernel,"",@"SHT_CUDA_INFO"
	.align	4


	//----- nvinfo : EIATTR_CUDA_API_VERSION
	.align		4
        /*0000*/ 	.byte	0x04, 0x37
        /*0002*/ 	.short	(.L_11 - .L_10)
.L_10:
        /*0004*/ 	.word	0x0000007b


	//----- nvinfo : EIATTR_SW2861232_WAR
	.align		4
.L_11:
        /*0008*/ 	.byte	0x01, 0x35
	.zero		2


	//----- nvinfo : EIATTR_PARAM_CBANK
	.align		4
        /*000c*/ 	.byte	0x04, 0x0a
        /*000e*/ 	.short	(.L_13 - .L_12)
	.align		4
.L_12:
        /*0010*/ 	.word	index@(.nv.constant0.l2norm_fwd_kernel)
        /*0014*/ 	.short	0x0160
        /*0016*/ 	.short	0x001c


	//----- nvinfo : EIATTR_CBANK_PARAM_SIZE
	.align		4
.L_13:
        /*0018*/ 	.byte	0x03, 0x19
        /*001a*/ 	.short	0x001c


	//----- nvinfo : EIATTR_KPARAM_INFO
	.align		4
        /*001c*/ 	.byte	0x04, 0x17
        /*001e*/ 	.short	(.L_15 - .L_14)
.L_14:
        /*0020*/ 	.word	0x00000000
        /*0024*/ 	.short	0x0003
        /*0026*/ 	.short	0x0018
        /*0028*/ 	.byte	0x00, 0xf0, 0x11, 0x00


	//----- nvinfo : EIATTR_KPARAM_INFO
	.align		4
.L_15:
        /*002c*/ 	.byte	0x04, 0x17
        /*002e*/ 	.short	(.L_17 - .L_16)
.L_16:
        /*0030*/ 	.word	0x00000000
        /*0034*/ 	.short	0x0002
        /*0036*/ 	.short	0x0010
        /*0038*/ 	.byte	0x00, 0xf0, 0x21, 0x00


	//----- nvinfo : EIATTR_KPARAM_INFO
	.align		4
.L_17:
        /*003c*/ 	.byte	0x04, 0x17
        /*003e*/ 	.short	(.L_19 - .L_18)
.L_18:
        /*0040*/ 	.word	0x00000000
        /*0044*/ 	.short	0x0001
        /*0046*/ 	.short	0x0008
        /*0048*/ 	.byte	0x00, 0xf0, 0x21, 0x00


	//----- nvinfo : EIATTR_KPARAM_INFO
	.align		4
.L_19:
        /*004c*/ 	.byte	0x04, 0x17
        /*004e*/ 	.short	(.L_21 - .L_20)
.L_20:
        /*0050*/ 	.word	0x00000000
        /*0054*/ 	.short	0x0000
        /*0056*/ 	.short	0x0000
        /*0058*/ 	.byte	0x00, 0xf0, 0x21, 0x00


	//----- nvinfo : EIATTR_MAXREG_COUNT
	.align		4
.L_21:
        /*005c*/ 	.byte	0x03, 0x1b
        /*005e*/ 	.short	0x00ff


	//----- nvinfo : EIATTR_COOP_GROUP_MASK_REGIDS
	.align		4
        /*0060*/ 	.byte	0x04, 0x29
        /*0062*/ 	.short	(.L_23 - .L_22)


	//   ....[0]....
.L_22:
        /*0064*/ 	.word	0xffffffff


	//   ....[1]....
        /*0068*/ 	.word	0xffffffff


	//   ....[2]....
        /*006c*/ 	.word	0xffffffff


	//   ....[3]....
        /*0070*/ 	.word	0xffffffff


	//   ....[4]....
        /*0074*/ 	.word	0xffffffff


	//   ....[5]....
        /*0078*/ 	.word	0xffffffff


	//   ....[6]....
        /*007c*/ 	.word	0xffffffff


	//   ....[7]....
        /*0080*/ 	.word	0xffffffff


	//   ....[8]....
        /*0084*/ 	.word	0xffffffff


	//   ....[9]....
        /*0088*/ 	.word	0xffffffff


	//   ....[10]....
        /*008c*/ 	.word	0xffffffff


	//   ....[11]....
        /*0090*/ 	.word	0xffffffff


	//   ....[12]....
        /*0094*/ 	.word	0xffffffff


	//   ....[13]....
        /*0098*/ 	.word	0xffffffff


	//   ....[14]....
        /*009c*/ 	.word	0xffffffff


	//   ....[15]....
        /*00a0*/ 	.word	0xffffffff


	//   ....[16]....
        /*00a4*/ 	.word	0xffffffff


	//   ....[17]....
        /*00a8*/ 	.word	0xffffffff


	//   ....[18]....
        /*00ac*/ 	.word	0xffffffff


	//   ....[19]....
        /*00b0*/ 	.word	0xffffffff


	//   ....[20]....
        /*00b4*/ 	.word	0xffffffff


	//   ....[21]....
        /*00b8*/ 	.word	0xffffffff


	//   ....[22]....
        /*00bc*/ 	.word	0xffffffff


	//   ....[23]....
        /*00c0*/ 	.word	0xffffffff


	//   ....[24]....
        /*00c4*/ 	.word	0xffffffff


	//   ....[25]....
        /*00c8*/ 	.word	0xffffffff


	//   ....[26]....
        /*00cc*/ 	.word	0xffffffff


	//   ....[27]....
        /*00d0*/ 	.word	0xffffffff


	//   ....[28]....
        /*00d4*/ 	.word	0xffffffff


	//   ....[29]....
        /*00d8*/ 	.word	0xffffffff


	//   ....[30]....
        /*00dc*/ 	.word	0xffffffff


	//   ....[31]....
        /*00e0*/ 	.word	0xffffffff


	//----- nvinfo : EIATTR_COOP_GROUP_INSTR_OFFSETS
	.align		4
.L_23:
        /*00e4*/ 	.byte	0x04, 0x28
        /*00e6*/ 	.short	(.L_25 - .L_24)


	//   ....[0]....
.L_24:
        /*00e8*/ 	.word	0x000007f0


	//   ....[1]....
        /*00ec*/ 	.word	0x00000810


	//   ....[2]....
        /*00f0*/ 	.word	0x00000830


	//   ....[3]....
        /*00f4*/ 	.word	0x00000850


	//   ....[4]....
        /*00f8*/ 	.word	0x00000b10


	//   ....[5]....
        /*00fc*/ 	.word	0x00000b30


	//   ....[6]....
        /*0100*/ 	.word	0x00000b50


	//   ....[7]....
        /*0104*/ 	.word	0x00000b70


	//   ....[8]....
        /*0108*/ 	.word	0x00000cb0


	//   ....[9]....
        /*010c*/ 	.word	0x00000cd0


	//   ....[10]....
        /*0110*/ 	.word	0x00000cf0


	//   ....[11]....
        /*0114*/ 	.word	0x00000d20


	//   ....[12]....
        /*0118*/ 	.word	0x00001040


	//   ....[13]....
        /*011c*/ 	.word	0x000011e0


	//   ....[14]....
        /*0120*/ 	.word	0x00001280


	//   ....[15]....
        /*0124*/ 	.word	0x00001340


	//   ....[16]....
        /*0128*/ 	.word	0x000013c0


	//   ....[17]....
        /*012c*/ 	.word	0x000013e0


	//   ....[18]....
        /*0130*/ 	.word	0x00001400


	//   ....[19]....
        /*0134*/ 	.word	0x00001470


	//   ....[20]....
        /*0138*/ 	.word	0x00001550


	//   ....[21]....
        /*013c*/ 	.word	0x00001560


	//   ....[22]....
        /*0140*/ 	.word	0x00001580


	//   ....[23]....
        /*0144*/ 	.word	0x000015a0


	//   ....[24]....
        /*0148*/ 	.word	0x000015c0


	//   ....[25]....
        /*014c*/ 	.word	0x000015f0


	//   ....[26]....
        /*0150*/ 	.word	0x00001610


	//   ....[27]....
        /*0154*/ 	.word	0x00001680


	//   ....[28]....
        /*0158*/ 	.word	0x000019d0


	//   ....[29]....
        /*015c*/ 	.word	0x000019f0


	//   ....[30]....
        /*0160*/ 	.word	0x00001a10


	//   ....[31]....
        /*0164*/ 	.word	0x00001a30


	//----- nvinfo : EIATTR_EXIT_INSTR_OFFSETS
	.align		4
.L_25:
        /*0168*/ 	.byte	0x04, 0x1c
        /*016a*/ 	.short	(.L_27 - .L_26)


	//   ....[0]....
.L_26:
        /*016c*/ 	.word	0x00002090


	//   ....[1]....
        /*0170*/ 	.word	0x000020f0


	//----- nvinfo : EIATTR_MAX_THREADS
	.align		4
.L_27:
        /*0174*/ 	.byte	0x04, 0x05
        /*0176*/ 	.short	(.L_29 - .L_28)
.L_28:
        /*0178*/ 	.word	0x00000080
        /*017c*/ 	.word	0x00000001
        /*0180*/ 	.word	0x00000001
.L_29:


//--------------------- .nv.rel.action            --------------------------
	.section	.nv.rel.action,"",@"SHT_CUDA_RELOCINFO"
	.align	8
	.sectionentsize	8
        /*0000*/ 	.byte	0x73, 0x00, 0x00, 0x00, 0x00, 0x00, 0x00, 0x00, 0x00, 0x00, 0x00, 0x11, 0x25, 0x00, 0x05, 0x36


//--------------------- .nv.constant0.l2norm_fwd_kernel --------------------------
	.section	.nv.constant0.l2norm_fwd_kernel,"a",@progbits
	.align	4
.nv.constant0.l2norm_fwd_kernel:
	.zero		380


//--------------------- .text.l2norm_fwd_kernel   --------------------------
	.section	.text.l2norm_fwd_kernel,"ax",@progbits
	.sectionflags	@"SHF_BARRIERS=1"
	.sectioninfo	@"SHI_REGISTERS=71"
	.align	128
        .global         l2norm_fwd_kernel
        .type           l2norm_fwd_kernel,@function
        .size           l2norm_fwd_kernel,(.L_x_1 - l2norm_fwd_kernel)
        .other          l2norm_fwd_kernel,@"STO_CUDA_ENTRY STV_DEFAULT"
l2norm_fwd_kernel:
.text.l2norm_fwd_kernel:
[----:B------:R-:W-:-:S02]  /*0000*/  MOV R1, c[0x0][0x28] ;  /* 0x00000a0000017a02 */ /* 0x000fc40000000f00 */
[----:B------:R-:W0:Y:S01]  /*0010*/  S2R R0, SR_TID.X ;  /* 0x0000000000007919 */ /* 0x000e220000002100 */
[----:B------:R-:W-:Y:S01]  /*0020*/  CS2R R40, SRZ ;  /* 0x0000000000287805 */ /* 0x000fe2000001ff00 */
[----:B------:R-:W-:Y:S01]  /*0030*/  CS2R R42, SRZ ;  /* 0x00000000002a7805 */ /* 0x000fe2000001ff00 */
[----:B------:R-:W-:Y:S01]  /*0040*/  ULDC.64 UR4, c[0x0][0x118] ;  /* 0x0000460000047ab9 */ /* 0x000fe20000000a00 */
[----:B------:R-:W1:Y:S01]  /*0050*/  S2R R5, SR_CTAID.X ;  /* 0x0000000000057919 */ /* 0x000e620000002500 */
[----:B0-----:R-:W-:Y:S02]  /*0060*/  SHF.R.U32.HI R4, RZ, 0x4, R0 ;  /* 0x00000004ff047819 */ /* 0x001fe40000011600 */
[----:B------:R-:W-:Y:S02]  /*0070*/  SHF.L.U32 R2, R0, 0x3, RZ ;  /* 0x0000000300027819 */ /* 0x000fe400000006ff */
[----:B-1----:R-:W-:Y:S02]  /*0080*/  SHF.L.U32 R5, R5, 0x6, RZ ;  /* 0x0000000605057819 */ /* 0x002fe400000006ff */
[----:B------:R-:W-:-:S02]  /*0090*/  SGXT.U32 R4, R4, 0x3 ;  /* 0x000000030404781a */ /* 0x000fc40000000000 */
[----:B------:R-:W-:Y:S02]  /*00a0*/  LOP3.LUT R12, R2, 0x78, RZ, 0xc0, !PT ;  /* 0x00000078020c7812 */ /* 0x000fe400078ec0ff */
[----:B------:R-:W-:Y:S02]  /*00b0*/  LOP3.LUT R7, R5, R4, RZ, 0xfc, !PT ;  /* 0x0000000405077212 */ /* 0x000fe400078efcff */
[----:B------:R-:W-:Y:S01]  /*00c0*/  SHF.R.S32.HI R2, RZ, 0x1f, R5 ;  /* 0x0000001fff027819 */ /* 0x000fe20000011405 */
[----:B------:R-:W-:Y:S01]  /*00d0*/  IMAD.WIDE.U32 R12, R12, 0x2, RZ ;  /* 0x000000020c0c7825 */ /* 0x000fe200078e00ff */
[C---:B------:R-:W-:Y:S02]  /*00e0*/  SHF.L.U32 R3, R7.reuse, 0x8, RZ ;  /* 0x0000000807037819 */ /* 0x040fe400000006ff */
[C---:B------:R-:W-:Y:S02]  /*00f0*/  ISETP.GE.U32.AND P5, PT, R7.reuse, 0x1230, PT ;  /* 0x000012300700780c */ /* 0x040fe40003fa6070 */
[----:B------:R-:W-:-:S02]  /*0100*/  SHF.L.U64.HI R7, R7, 0x8, R2 ;  /* 0x0000000807077819 */ /* 0x000fc40000010202 */
[----:B------:R-:W-:Y:S02]  /*0110*/  LOP3.LUT R50, R3, R12, RZ, 0xfc, !PT ;  /* 0x0000000c03327212 */ /* 0x000fe400078efcff */
[----:B------:R-:W-:Y:S02]  /*0120*/  ISETP.GE.U32.AND.EX P5, PT, R2, RZ, PT, P5 ;  /* 0x000000ff0200720c */ /* 0x000fe40003fa6150 */
[----:B------:R-:W-:Y:S02]  /*0130*/  LOP3.LUT R14, R7, R13, RZ, 0xfc, !PT ;  /* 0x0000000d070e7212 */ /* 0x000fe400078efcff */
[----:B------:R-:W-:-:S04]  /*0140*/  IADD3 R6, P0, R50, c[0x0][0x160], RZ ;  /* 0x0000580032067a10 */ /* 0x000fc80007f1e0ff */
[----:B------:R-:W-:-:S05]  /*0150*/  IADD3.X R7, R14, c[0x0][0x164], RZ, P0, !PT ;  /* 0x000059000e077a10 */ /* 0x000fca00007fe4ff */
[----:B------:R0:W2:Y:S01]  /*0160*/  @!P5 LDG.E.128 R40, [R6.64] ;  /* 0x000000040628d981 */ /* 0x0000a2000c1e1d00 */
[C-C-:B------:R-:W-:Y:S01]  /*0170*/  LOP3.LUT R53, R5.reuse, 0x8, R4.reuse, 0xfe, !PT ;  /* 0x0000000805357812 */ /* 0x140fe200078efe04 */
[----:B------:R-:W-:Y:S01]  /*0180*/  CS2R R24, SRZ ;  /* 0x0000000000187805 */ /* 0x000fe2000001ff00 */
[----:B------:R-:W-:Y:S01]  /*0190*/  CS2R R26, SRZ ;  /* 0x00000000001a7805 */ /* 0x000fe2000001ff00 */
[----:B------:R-:W-:Y:S02]  /*01a0*/  LOP3.LUT R45, R5, 0x10, R4, 0xfe, !PT ;  /* 0x00000010052d7812 */ /* 0x000fe400078efe04 */
[C---:B------:R-:W-:Y:S02]  /*01b0*/  SHF.L.U32 R59, R53.reuse, 0x8, RZ ;  /* 0x00000008353b7819 */ /* 0x040fe400000006ff */
[C---:B------:R-:W-:Y:S02]  /*01c0*/  ISETP.GE.U32.AND P0, PT, R53.reuse, 0x1230, PT ;  /* 0x000012303500780c */ /* 0x040fe40003f06070 */
[----:B------:R-:W-:-:S02]  /*01d0*/  SHF.L.U64.HI R53, R53, 0x8, R2 ;  /* 0x0000000835357819 */ /* 0x000fc40000010202 */
[----:B------:R-:W-:Y:S02]  /*01e0*/  LOP3.LUT R59, R59, R12, RZ, 0xfc, !PT ;  /* 0x0000000c3b3b7212 */ /* 0x000fe400078efcff */
[----:B------:R-:W-:Y:S02]  /*01f0*/  ISETP.GE.U32.AND.EX P1, PT, R2, RZ, PT, P0 ;  /* 0x000000ff0200720c */ /* 0x000fe40003f26100 */
[----:B------:R-:W-:Y:S02]  /*0200*/  LOP3.LUT R53, R53, R13, RZ, 0xfc, !PT ;  /* 0x0000000d35357212 */ /* 0x000fe400078efcff */
[----:B------:R-:W-:Y:S02]  /*0210*/  IADD3 R8, P0, R59, c[0x0][0x160], RZ ;  /* 0x000058003b087a10 */ /* 0x000fe40007f1e0ff */
[----:B------:R-:W-:Y:S02]  /*0220*/  LOP3.LUT R35, R5, 0x20, R4, 0xfe, !PT ;  /* 0x0000002005237812 */ /* 0x000fe400078efe04 */
[----:B------:R-:W-:-:S02]  /*0230*/  IADD3.X R9, R53, c[0x0][0x164], RZ, P0, !PT ;  /* 0x0000590035097a10 */ /* 0x000fc400007fe4ff */
[----:B------:R-:W-:Y:S02]  /*0240*/  SHF.L.U32 R47, R45, 0x8, RZ ;  /* 0x000000082d2f7819 */ /* 0x000fe400000006ff */
[C-C-:B------:R-:W-:Y:S01]  /*0250*/  LOP3.LUT R33, R5.reuse, 0x28, R4.reuse, 0xfe, !PT ;  /* 0x0000002805217812 */ /* 0x140fe200078efe04 */
[----:B------:R1:W3:Y:S01]  /*0260*/  @!P1 LDG.E.128 R24, [R8.64] ;  /* 0x0000000408189981 */ /* 0x0002e2000c1e1d00 */
[--C-:B------:R-:W-:Y:S02]  /*0270*/  LOP3.LUT R63, R5, 0x38, R4.reuse, 0xfe, !PT ;  /* 0x00000038053f7812 */ /* 0x100fe400078efe04 */
[----:B------:R-:W-:Y:S02]  /*0280*/  ISETP.GE.U32.AND P0, PT, R45, 0x1230, PT ;  /* 0x000012302d00780c */ /* 0x000fe40003f06070 */
[----:B------:R-:W-:Y:S02]  /*0290*/  LOP3.LUT R29, R5, 0x18, R4, 0xfe, !PT ;  /* 0x00000018051d7812 */ /* 0x000fe400078efe04 */
[----:B------:R-:W-:-:S02]  /*02a0*/  SHF.L.U64.HI R45, R45, 0x8, R2 ;  /* 0x000000082d2d7819 */ /* 0x000fc40000010202 */
[----:B------:R-:W-:Y:S02]  /*02b0*/  P2R R58, PR, RZ, 0x2 ;  /* 0x00000002ff3a7803 */ /* 0x000fe40000000000 */
[----:B-1----:R-:W-:Y:S02]  /*02c0*/  SHF.L.U32 R9, R35, 0x8, RZ ;  /* 0x0000000823097819 */ /* 0x002fe400000006ff */
[-C--:B------:R-:W-:Y:S02]  /*02d0*/  LOP3.LUT R47, R47, R12.reuse, RZ, 0xfc, !PT ;  /* 0x0000000c2f2f7212 */ /* 0x080fe400078efcff */
[----:B------:R-:W-:Y:S02]  /*02e0*/  SHF.L.U64.HI R23, R35, 0x8, R2 ;  /* 0x0000000823177819 */ /* 0x000fe40000010202 */
[----:B------:R-:W-:Y:S02]  /*02f0*/  SHF.L.U32 R19, R33, 0x8, RZ ;  /* 0x0000000821137819 */ /* 0x000fe400000006ff */
[----:B------:R-:W-:-:S02]  /*0300*/  LOP3.LUT R8, R9, R12, RZ, 0xfc, !PT ;  /* 0x0000000c09087212 */ /* 0x000fc400078efcff */
[----:B------:R-:W-:Y:S02]  /*0310*/  SHF.L.U32 R3, R63, 0x8, RZ ;  /* 0x000000083f037819 */ /* 0x000fe400000006ff */
[----:B------:R-:W-:Y:S02]  /*0320*/  SHF.L.U32 R11, R29, 0x8, RZ ;  /* 0x000000081d0b7819 */ /* 0x000fe400000006ff */
[----:B------:R-:W-:Y:S02]  /*0330*/  LOP3.LUT R45, R45, R13, RZ, 0xfc, !PT ;  /* 0x0000000d2d2d7212 */ /* 0x000fe400078efcff */
[----:B------:R-:W-:Y:S02]  /*0340*/  IADD3 R22, P1, R47, c[0x0][0x160], RZ ;  /* 0x000058002f167a10 */ /* 0x000fe40007f3e0ff */
[----:B------:R-:W-:Y:S02]  /*0350*/  LOP3.LUT R31, R5, 0x30, R4, 0xfe, !PT ;  /* 0x00000030051f7812 */ /* 0x000fe400078efe04 */
[----:B------:R-:W-:-:S02]  /*0360*/  SHF.L.U64.HI R21, R33, 0x8, R2 ;  /* 0x0000000821157819 */ /* 0x000fc40000010202 */
[----:B------:R-:W-:Y:S02]  /*0370*/  LOP3.LUT R9, R23, R13, RZ, 0xfc, !PT ;  /* 0x0000000d17097212 */ /* 0x000fe400078efcff */
[-C--:B------:R-:W-:Y:S02]  /*0380*/  LOP3.LUT R46, R19, R12.reuse, RZ, 0xfc, !PT ;  /* 0x0000000c132e7212 */ /* 0x080fe400078efcff */
[----:B------:R-:W-:Y:S02]  /*0390*/  IADD3 R18, P2, R8, c[0x0][0x160], RZ ;  /* 0x0000580008127a10 */ /* 0x000fe40007f5e0ff */
[----:B0-----:R-:W-:Y:S02]  /*03a0*/  SHF.L.U64.HI R7, R63, 0x8, R2 ;  /* 0x000000083f077819 */ /* 0x001fe40000010202 */
[----:B------:R-:W-:Y:S02]  /*03b0*/  LOP3.LUT R3, R3, R12, RZ, 0xfc, !PT ;  /* 0x0000000c03037212 */ /* 0x000fe400078efcff */
[----:B------:R-:W-:-:S02]  /*03c0*/  ISETP.GE.U32.AND P4, PT, R29, 0x1230, PT ;  /* 0x000012301d00780c */ /* 0x000fc40003f86070 */
[----:B------:R-:W-:Y:S02]  /*03d0*/  SHF.L.U64.HI R29, R29, 0x8, R2 ;  /* 0x000000081d1d7819 */ /* 0x000fe40000010202 */
[----:B------:R-:W-:Y:S02]  /*03e0*/  LOP3.LUT R11, R11, R12, RZ, 0xfc, !PT ;  /* 0x0000000c0b0b7212 */ /* 0x000fe400078efcff */
[----:B------:R-:W-:Y:S02]  /*03f0*/  IADD3.X R23, R45, c[0x0][0x164], RZ, P1, !PT ;  /* 0x000059002d177a10 */ /* 0x000fe40000ffe4ff */
[----:B------:R-:W-:Y:S02]  /*0400*/  SHF.L.U32 R15, R31, 0x8, RZ ;  /* 0x000000081f0f7819 */ /* 0x000fe400000006ff */
[----:B------:R-:W-:Y:S02]  /*0410*/  LOP3.LUT R10, R21, R13, RZ, 0xfc, !PT ;  /* 0x0000000d150a7212 */ /* 0x000fe400078efcff */
[----:B------:R-:W-:-:S02]  /*0420*/  IADD3 R54, P1, R46, c[0x0][0x160], RZ ;  /* 0x000058002e367a10 */ /* 0x000fc40007f3e0ff */
[----:B------:R-:W-:Y:S02]  /*0430*/  IADD3.X R19, R9, c[0x0][0x164], RZ, P2, !PT ;  /* 0x0000590009137a10 */ /* 0x000fe400017fe4ff */
[-C--:B------:R-:W-:Y:S02]  /*0440*/  LOP3.LUT R7, R7, R13.reuse, RZ, 0xfc, !PT ;  /* 0x0000000d07077212 */ /* 0x080fe400078efcff */
[----:B------:R-:W-:Y:S02]  /*0450*/  IADD3 R48, P2, R3, c[0x0][0x160], RZ ;  /* 0x0000580003307a10 */ /* 0x000fe40007f5e0ff */
[----:B------:R-:W-:Y:S02]  /*0460*/  SHF.L.U64.HI R17, R31, 0x8, R2 ;  /* 0x000000081f117819 */ /* 0x000fe40000010202 */
[----:B------:R-:W-:Y:S02]  /*0470*/  LOP3.LUT R44, R29, R13, RZ, 0xfc, !PT ;  /* 0x0000000d1d2c7212 */ /* 0x000fe400078efcff */
[----:B------:R-:W-:-:S02]  /*0480*/  IADD3 R16, P3, R11, c[0x0][0x160], RZ ;  /* 0x000058000b107a10 */ /* 0x000fc40007f7e0ff */
[----:B------:R-:W-:Y:S02]  /*0490*/  LOP3.LUT R4, R15, R12, RZ, 0xfc, !PT ;  /* 0x0000000c0f047212 */ /* 0x000fe400078efcff */
[----:B------:R-:W-:Y:S02]  /*04a0*/  IADD3.X R55, R10, c[0x0][0x164], RZ, P1, !PT ;  /* 0x000059000a377a10 */ /* 0x000fe40000ffe4ff */
[----:B------:R-:W-:Y:S02]  /*04b0*/  IADD3 R50, P1, R50, c[0x0][0x168], RZ ;  /* 0x00005a0032327a10 */ /* 0x000fe40007f3e0ff */
[----:B------:R-:W-:Y:S02]  /*04c0*/  IADD3.X R49, R7, c[0x0][0x164], RZ, P2, !PT ;  /* 0x0000590007317a10 */ /* 0x000fe400017fe4ff */
[----:B------:R-:W-:Y:S02]  /*04d0*/  P2R R61, PR, RZ, 0x20 ;  /* 0x00000020ff3d7803 */ /* 0x000fe40000000000 */
[----:B------:R-:W-:-:S02]  /*04e0*/  LOP3.LUT R6, R17, R13, RZ, 0xfc, !PT ;  /* 0x0000000d11067212 */ /* 0x000fc400078efcff */
[----:B------:R-:W-:Y:S02]  /*04f0*/  ISETP.GE.U32.AND P2, PT, R33, 0x1230, PT ;  /* 0x000012302100780c */ /* 0x000fe40003f46070 */
[----:B------:R-:W-:Y:S02]  /*0500*/  IADD3.X R17, R44, c[0x0][0x164], RZ, P3, !PT ;  /* 0x000059002c117a10 */ /* 0x000fe40001ffe4ff */
[----:B------:R-:W-:Y:S02]  /*0510*/  ISETP.GE.U32.AND.EX P5, PT, R2, RZ, PT, P0 ;  /* 0x000000ff0200720c */ /* 0x000fe40003fa6100 */
[----:B------:R-:W-:Y:S02]  /*0520*/  IADD3 R56, P3, R4, c[0x0][0x160], RZ ;  /* 0x0000580004387a10 */ /* 0x000fe40007f7e0ff */
[----:B------:R-:W-:Y:S02]  /*0530*/  IADD3.X R51, R14, c[0x0][0x16c], RZ, P1, !PT ;  /* 0x00005b000e337a10 */ /* 0x000fe40000ffe4ff */
[----:B------:R-:W-:-:S02]  /*0540*/  ISETP.GE.U32.AND P1, PT, R31, 0x1230, PT ;  /* 0x000012301f00780c */ /* 0x000fc40003f26070 */
[----:B------:R-:W-:Y:S02]  /*0550*/  ISETP.GE.U32.AND.EX P2, PT, R2, RZ, PT, P2 ;  /* 0x000000ff0200720c */ /* 0x000fe40003f46120 */
[----:B------:R-:W-:Y:S01]  /*0560*/  IADD3.X R57, R6, c[0x0][0x164], RZ, P3, !PT ;  /* 0x0000590006397a10 */ /* 0x000fe20001ffe4ff */
[----:B------:R-:W-:Y:S01]  /*0570*/  CS2R R32, SRZ ;  /* 0x0000000000207805 */ /* 0x000fe2000001ff00 */
[----:B------:R-:W-:Y:S02]  /*0580*/  ISETP.GE.U32.AND P3, PT, R35, 0x1230, PT ;  /* 0x000012302300780c */ /* 0x000fe40003f66070 */
[----:B------:R-:W-:Y:S01]  /*0590*/  CS2R R34, SRZ ;  /* 0x0000000000227805 */ /* 0x000fe2000001ff00 */
[C---:B------:R-:W-:Y:S01]  /*05a0*/  ISETP.GE.U32.AND.EX P1, PT, R2.reuse, RZ, PT, P1 ;  /* 0x000000ff0200720c */ /* 0x040fe20003f26110 */
[----:B------:R-:W-:Y:S01]  /*05b0*/  CS2R R36, SRZ ;  /* 0x0000000000247805 */ /* 0x000fe2000001ff00 */
[----:B------:R-:W-:Y:S01]  /*05c0*/  ISETP.GE.U32.AND P0, PT, R63, 0x1230, PT ;  /* 0x000012303f00780c */ /* 0x000fe20003f06070 */
[----:B------:R-:W-:Y:S01]  /*05d0*/  CS2R R38, SRZ ;  /* 0x0000000000267805 */ /* 0x000fe2000001ff00 */
[----:B------:R-:W-:Y:S01]  /*05e0*/  CS2R R20, SRZ ;  /* 0x0000000000147805 */ /* 0x000fe2000001ff00 */
[----:B------:R0:W4:Y:S04]  /*05f0*/  @!P5 LDG.E.128 R32, [R22.64] ;  /* 0x000000041620d981 */ /* 0x000128000c1e1d00 */
[----:B------:R1:W5:Y:S01]  /*0600*/  @!P2 LDG.E.128 R36, [R54.64] ;  /* 0x000000043624a981 */ /* 0x000362000c1e1d00 */
[----:B0-----:R-:W-:Y:S01]  /*0610*/  CS2R R22, SRZ ;  /* 0x0000000000167805 */ /* 0x001fe2000001ff00 */
[----:B------:R-:W-:-:S02]  /*0620*/  ISETP.GE.U32.AND.EX P4, PT, R2, RZ, PT, P4 ;  /* 0x000000ff0200720c */ /* 0x000fc40003f86140 */
[----:B------:R-:W-:-:S03]  /*0630*/  ISETP.GE.U32.AND.EX P3, PT, R2, RZ, PT, P3 ;  /* 0x000000ff0200720c */ /* 0x000fc60003f66130 */
[----:B------:R0:W3:Y:S01]  /*0640*/  @!P1 LDG.E.128 R20, [R56.64] ;  /* 0x0000000438149981 */ /* 0x0000e2000c1e1d00 */
[----:B------:R-:W-:Y:S01]  /*0650*/  CS2R R28, SRZ ;  /* 0x00000000001c7805 */ /* 0x000fe2000001ff00 */
[----:B------:R-:W-:Y:S01]  /*0660*/  CS2R R30, SRZ ;  /* 0x00000000001e7805 */ /* 0x000fe2000001ff00 */
[----:B------:R-:W-:Y:S01]  /*0670*/  CS2R R12, SRZ ;  /* 0x00000000000c7805 */ /* 0x000fe2000001ff00 */
[----:B------:R-:W-:Y:S01]  /*0680*/  CS2R R14, SRZ ;  /* 0x00000000000e7805 */ /* 0x000fe2000001ff00 */
[----:B------:R-:W-:-:S03]  /*0690*/  ISETP.GE.U32.AND.EX P0, PT, R2, RZ, PT, P0 ;  /* 0x000000ff0200720c */ /* 0x000fc60003f06100 */
[----:B------:R0:W3:Y:S04]  /*06a0*/  @!P4 LDG.E.128 R28, [R16.64] ;  /* 0x00000004101cc981 */ /* 0x0000e8000c1e1d00 */
[----:B------:R1:W3:Y:S01]  /*06b0*/  @!P3 LDG.E.128 R12, [R18.64] ;  /* 0x00000004120cb981 */ /* 0x0002e2000c1e1d00 */
[----:B0-----:R-:W-:Y:S01]  /*06c0*/  CS2R R16, SRZ ;  /* 0x0000000000107805 */ /* 0x001fe2000001ff00 */
[----:B-1----:R-:W-:-:S06]  /*06d0*/  CS2R R18, SRZ ;  /* 0x0000000000127805 */ /* 0x002fcc000001ff00 */
[----:B------:R0:W3:Y:S01]  /*06e0*/  @!P0 LDG.E.128 R16, [R48.64] ;  /* 0x0000000430108981 */ /* 0x0000e2000c1e1d00 */
[--C-:B--2---:R-:W-:Y:S02]  /*06f0*/  HADD2.F32 R60, -RZ, R40.reuse.H1_H1 ;  /* 0x30000028ff3c7230 */ /* 0x104fe40000004100 */
[----:B------:R-:W-:-:S03]  /*0700*/  HADD2.F32 R40, -RZ, R40.H0_H0 ;  /* 0x20000028ff287230 */ /* 0x000fc60000004100 */
[----:B------:R-:W-:Y:S01]  /*0710*/  FMUL R63, R60, R60 ;  /* 0x0000003c3c3f7220 */ /* 0x000fe20000400000 */
[----:B------:R-:W-:-:S03]  /*0720*/  HADD2.F32 R62, -RZ, R41.H0_H0 ;  /* 0x20000029ff3e7230 */ /* 0x000fc60000004100 */
[----:B------:R-:W-:Y:S01]  /*0730*/  FFMA R63, R40, R40, R63 ;  /* 0x00000028283f7223 */ /* 0x000fe2000000003f */
[----:B------:R-:W-:-:S03]  /*0740*/  HADD2.F32 R54, -RZ, R41.H1_H1 ;  /* 0x30000029ff367230 */ /* 0x000fc60000004100 */
[----:B------:R-:W-:Y:S01]  /*0750*/  FFMA R63, R62, R62, R63 ;  /* 0x0000003e3e3f7223 */ /* 0x000fe2000000003f */
[----:B------:R-:W-:-:S03]  /*0760*/  HADD2.F32 R56, -RZ, R42.H0_H0 ;  /* 0x2000002aff387230 */ /* 0x000fc60000004100 */
[----:B------:R-:W-:Y:S01]  /*0770*/  FFMA R63, R54, R54, R63 ;  /* 0x00000036363f7223 */ /* 0x000fe2000000003f */
[----:B------:R-:W-:-:S03]  /*0780*/  HADD2.F32 R42, -RZ, R42.H1_H1 ;  /* 0x3000002aff2a7230 */ /* 0x000fc60000004100 */
[----:B------:R-:W-:Y:S01]  /*0790*/  FFMA R63, R56, R56, R63 ;  /* 0x00000038383f7223 */ /* 0x000fe2000000003f */
[----:B------:R-:W-:-:S03]  /*07a0*/  HADD2.F32 R64, -RZ, R43.H0_H0 ;  /* 0x2000002bff407230 */ /* 0x000fc60000004100 */
[----:B------:R-:W-:Y:S01]  /*07b0*/  FFMA R63, R42, R42, R63 ;  /* 0x0000002a2a3f7223 */ /* 0x000fe2000000003f */
[----:B------:R-:W-:-:S03]  /*07c0*/  HADD2.F32 R66, -RZ, R43.H1_H1 ;  /* 0x3000002bff427230 */ /* 0x000fc60000004100 */
[----:B------:R-:W-:-:S04]  /*07d0*/  FFMA R63, R64, R64, R63 ;  /* 0x00000040403f7223 */ /* 0x000fc8000000003f */
[----:B------:R-:W-:-:S05]  /*07e0*/  FFMA R63, R66, R66, R63 ;  /* 0x00000042423f7223 */ /* 0x000fca000000003f */
[----:B0-----:R-:W0:Y:S02]  /*07f0*/  SHFL.BFLY PT, R48, R63, 0x8, 0x1f ;  /* 0x0d001f003f307f89 */ /* 0x001e2400000e0000 */
[----:B0-----:R-:W-:-:S05]  /*0800*/  FADD R41, R63, R48 ;  /* 0x000000303f297221 */ /* 0x001fca0000000000 */
[----:B------:R-:W0:Y:S02]  /*0810*/  SHFL.BFLY PT, R48, R41, 0x4, 0x1f ;  /* 0x0c801f0029307f89 */ /* 0x000e2400000e0000 */
[----:B0-----:R-:W-:-:S05]  /*0820*/  FADD R43, R41, R48 ;  /* 0x00000030292b7221 */ /* 0x001fca0000000000 */
[----:B------:R-:W0:Y:S02]  /*0830*/  SHFL.BFLY PT, R48, R43, 0x2, 0x1f ;  /* 0x0c401f002b307f89 */ /* 0x000e2400000e0000 */
[----:B0-----:R-:W-:-:S05]  /*0840*/  FADD R49, R43, R48 ;  /* 0x000000302b317221 */ /* 0x001fca0000000000 */
[----:B------:R-:W0:Y:S01]  /*0850*/  SHFL.BFLY PT, R48, R49, 0x1, 0x1f ;  /* 0x0c201f0031307f89 */ /* 0x000e2200000e0000 */
[----:B------:R-:W-:Y:S01]  /*0860*/  P2R R52, PR, RZ, 0x20 ;  /* 0x00000020ff347803 */ /* 0x000fe20000000000 */
[----:B0-----:R-:W-:-:S04]  /*0870*/  FADD R48, R49, R48 ;  /* 0x0000003031307221 */ /* 0x001fc80000000000 */
[----:B------:R-:W-:-:S04]  /*0880*/  FADD R55, R48, c[0x0][0x178] ;  /* 0x00005e0030377621 */ /* 0x000fc80000000000 */
[----:B------:R-:W0:Y:S02]  /*0890*/  MUFU.SQRT R57, R55 ;  /* 0x0000003700397308 */ /* 0x000e240000002000 */
[C---:B0-----:R-:W-:Y:S02]  /*08a0*/  FSETP.GT.AND P5, PT, R57.reuse, 8.50705917302346158658e+37, PT ;  /* 0x7e8000003900780b */ /* 0x041fe40003fa4000 */
[----:B------:R-:W-:-:S11]  /*08b0*/  FSETP.GEU.AND P6, PT, R57, 1.175494350822287508e-38, PT ;  /* 0x008000003900780b */ /* 0x000fd60003fce000 */
[----:B------:R-:W-:-:S04]  /*08c0*/  @P5 FMUL R57, R57, 0.25 ;  /* 0x3e80000039395820 */ /* 0x000fc80000400000 */
[----:B------:R-:W-:Y:S01]  /*08d0*/  @!P6 FMUL R57, R57, 16777216 ;  /* 0x4b8000003939e820 */ /* 0x000fe20000400000 */
[----:B------:R-:W-:-:S03]  /*08e0*/  MOV R48, 0x3e800000 ;  /* 0x3e80000000307802 */ /* 0x000fc60000000f00 */
[----:B------:R-:W0:Y:S01]  /*08f0*/  MUFU.RCP R49, R57 ;  /* 0x0000003900317308 */ /* 0x000e220000001000 */
[----:B------:R-:W-:-:S05]  /*0900*/  FSEL R68, R48, 1, P5 ;  /* 0x3f80000030447808 */ /* 0x000fca0002800000 */
[----:B------:R-:W-:-:S04]  /*0910*/  @!P6 FMUL R68, R68, 16777216 ;  /* 0x4b8000004444e820 */ /* 0x000fc80000400000 */
[----:B0-----:R-:W-:-:S04]  /*0920*/  FMUL R49, R49, R68 ;  /* 0x0000004431317220 */ /* 0x001fc80000400000 */
[-C--:B------:R-:W-:Y:S01]  /*0930*/  FMUL R56, R56, R49.reuse ;  /* 0x0000003138387220 */ /* 0x080fe20000400000 */
[-C--:B------:R-:W-:Y:S01]  /*0940*/  FMUL R43, R42, R49.reuse ;  /* 0x000000312a2b7220 */ /* 0x080fe20000400000 */
[-C--:B------:R-:W-:Y:S01]  /*0950*/  FMUL R64, R64, R49.reuse ;  /* 0x0000003140407220 */ /* 0x080fe20000400000 */
[----:B------:R-:W-:-:S03]  /*0960*/  FMUL R55, R66, R49 ;  /* 0x0000003142377220 */ /* 0x000fc60000400000 */
[----:B------:R-:W-:Y:S02]  /*0970*/  F2FP.PACK_AB R42, R43, R56 ;  /* 0x000000382b2a723e */ /* 0x000fe400000000ff */
[----:B------:R-:W-:Y:S01]  /*0980*/  F2FP.PACK_AB R43, R55, R64 ;  /* 0x00000040372b723e */ /* 0x000fe200000000ff */
[--C-:B---3--:R-:W-:Y:S01]  /*0990*/  HADD2.F32 R55, -RZ, R24.reuse.H1_H1 ;  /* 0x30000018ff377230 */ /* 0x108fe20000004100 */
[----:B------:R-:W-:Y:S01]  /*09a0*/  ISETP.NE.AND P5, PT, R61, RZ, PT ;  /* 0x000000ff3d00720c */ /* 0x000fe20003fa5270 */
        /* <DEDUP_REMOVED lines=8> */
[----:B------:R-:W-:Y:S01]  /*0a30*/  HADD2.F32 R65, -RZ, R26.H1_H1 ;  /* 0x3000001aff417230 */ /* 0x000fe20000004100 */
[-C--:B------:R-:W-:Y:S01]  /*0a40*/  FMUL R40, R40, R49.reuse ;  /* 0x0000003128287220 */ /* 0x080fe20000400000 */
[----:B------:R-:W-:Y:S01]  /*0a50*/  FMUL R41, R60, R49 ;  /* 0x000000313c297220 */ /* 0x000fe20000400000 */
[----:B------:R-:W-:Y:S01]  /*0a60*/  FFMA R24, R63, R63, R24 ;  /* 0x0000003f3f187223 */ /* 0x000fe20000000018 */
[--C-:B------:R-:W-:Y:S01]  /*0a70*/  HADD2.F32 R67, -RZ, R27.reuse.H0_H0 ;  /* 0x2000001bff437230 */ /* 0x100fe20000004100 */
[----:B------:R-:W-:Y:S02]  /*0a80*/  FMUL R54, R54, R49 ;  /* 0x0000003136367220 */ /* 0x000fe40000400000 */
[----:B------:R-:W-:Y:S01]  /*0a90*/  FFMA R24, R65, R65, R24 ;  /* 0x0000004141187223 */ /* 0x000fe20000000018 */
[----:B------:R-:W-:Y:S01]  /*0aa0*/  F2FP.PACK_AB R40, R41, R40 ;  /* 0x000000282928723e */ /* 0x000fe200000000ff */
[----:B------:R-:W-:Y:S01]  /*0ab0*/  FMUL R41, R62, R49 ;  /* 0x000000313e297220 */ /* 0x000fe20000400000 */
[----:B------:R-:W-:Y:S01]  /*0ac0*/  HADD2.F32 R27, -RZ, R27.H1_H1 ;  /* 0x3000001bff1b7230 */ /* 0x000fe20000004100 */
[----:B------:R-:W-:-:S03]  /*0ad0*/  FFMA R24, R67, R67, R24 ;  /* 0x0000004343187223 */ /* 0x000fc60000000018 */
[----:B------:R-:W-:Y:S01]  /*0ae0*/  F2FP.PACK_AB R41, R54, R41 ;  /* 0x000000293629723e */ /* 0x000fe200000000ff */
[----:B------:R-:W-:-:S04]  /*0af0*/  FFMA R24, R27, R27, R24 ;  /* 0x0000001b1b187223 */ /* 0x000fc80000000018 */
[----:B------:R-:W-:Y:S04]  /*0b00*/  @!P5 STG.E.128 [R50.64], R40 ;  /* 0x000000283200d986 */ /* 0x000fe8000c101d04 */
[----:B------:R-:W0:Y:S02]  /*0b10*/  SHFL.BFLY PT, R41, R24, 0x8, 0x1f ;  /* 0x0d001f0018297f89 */ /* 0x000e2400000e0000 */
[----:B0-----:R-:W-:-:S05]  /*0b20*/  FADD R41, R24, R41 ;  /* 0x0000002918297221 */ /* 0x001fca0000000000 */
[----:B------:R-:W0:Y:S02]  /*0b30*/  SHFL.BFLY PT, R26, R41, 0x4, 0x1f ;  /* 0x0c801f00291a7f89 */ /* 0x000e2400000e0000 */
[----:B0-----:R-:W-:-:S05]  /*0b40*/  FADD R42, R41, R26 ;  /* 0x0000001a292a7221 */ /* 0x001fca0000000000 */
[----:B------:R-:W0:Y:S02]  /*0b50*/  SHFL.BFLY PT, R43, R42, 0x2, 0x1f ;  /* 0x0c401f002a2b7f89 */ /* 0x000e2400000e0000 */
[----:B0-----:R-:W-:-:S05]  /*0b60*/  FADD R43, R42, R43 ;  /* 0x0000002b2a2b7221 */ /* 0x001fca0000000000 */
[----:B------:R-:W0:Y:S01]  /*0b70*/  SHFL.BFLY PT, R26, R43, 0x1, 0x1f ;  /* 0x0c201f002b1a7f89 */ /* 0x000e2200000e0000 */
[--C-:B----4-:R-:W-:Y:S02]  /*0b80*/  HADD2.F32 R66, -RZ, R32.reuse.H1_H1 ;  /* 0x30000020ff427230 */ /* 0x110fe40000004100 */
[----:B------:R-:W-:Y:S02]  /*0b90*/  HADD2.F32 R68, -RZ, R32.H0_H0 ;  /* 0x20000020ff447230 */ /* 0x000fe40000004100 */
[----:B------:R-:W-:Y:S02]  /*0ba0*/  HADD2.F32 R64, -RZ, R33.H1_H1 ;  /* 0x30000021ff407230 */ /* 0x000fe40000004100 */
[----:B------:R-:W-:Y:S01]  /*0bb0*/  HADD2.F32 R60, -RZ, R34.H0_H0 ;  /* 0x20000022ff3c7230 */ /* 0x000fe20000004100 */
[----:B0-----:R-:W-:Y:S01]  /*0bc0*/  FADD R26, R43, R26 ;  /* 0x0000001a2b1a7221 */ /* 0x001fe20000000000 */
[----:B------:R-:W-:-:S03]  /*0bd0*/  FMUL R43, R66, R66 ;  /* 0x00000042422b7220 */ /* 0x000fc60000400000 */
[----:B------:R-:W-:Y:S01]  /*0be0*/  FADD R50, R26, c[0x0][0x178] ;  /* 0x00005e001a327621 */ /* 0x000fe20000000000 */
[----:B------:R-:W-:-:S03]  /*0bf0*/  FFMA R43, R68, R68, R43 ;  /* 0x00000044442b7223 */ /* 0x000fc6000000002b */
[----:B------:R0:W1:Y:S02]  /*0c00*/  MUFU.SQRT R26, R50 ;  /* 0x00000032001a7308 */ /* 0x0000640000002000 */
[----:B0-----:R-:W-:-:S05]  /*0c10*/  HADD2.F32 R50, -RZ, R33.H0_H0 ;  /* 0x20000021ff327230 */ /* 0x001fca0000004100 */
[----:B------:R-:W-:Y:S01]  /*0c20*/  FFMA R43, R50, R50, R43 ;  /* 0x00000032322b7223 */ /* 0x000fe2000000002b */
[----:B------:R-:W-:-:S03]  /*0c30*/  HADD2.F32 R62, -RZ, R34.H1_H1 ;  /* 0x30000022ff3e7230 */ /* 0x000fc60000004100 */
[----:B------:R-:W-:Y:S01]  /*0c40*/  FFMA R43, R64, R64, R43 ;  /* 0x00000040402b7223 */ /* 0x000fe2000000002b */
[----:B------:R-:W-:-:S03]  /*0c50*/  HADD2.F32 R54, -RZ, R35.H0_H0 ;  /* 0x20000023ff367230 */ /* 0x000fc60000004100 */
[----:B------:R-:W-:Y:S01]  /*0c60*/  FFMA R43, R60, R60, R43 ;  /* 0x0000003c3c2b7223 */ /* 0x000fe2000000002b */
[----:B------:R-:W-:-:S03]  /*0c70*/  HADD2.F32 R56, -RZ, R35.H1_H1 ;  /* 0x30000023ff387230 */ /* 0x000fc60000004100 */
[----:B------:R-:W-:-:S04]  /*0c80*/  FFMA R43, R62, R62, R43 ;  /* 0x0000003e3e2b7223 */ /* 0x000fc8000000002b */
[----:B------:R-:W-:-:S04]  /*0c90*/  FFMA R43, R54, R54, R43 ;  /* 0x00000036362b7223 */ /* 0x000fc8000000002b */
[----:B------:R-:W-:-:S05]  /*0ca0*/  FFMA R43, R56, R56, R43 ;  /* 0x00000038382b7223 */ /* 0x000fca000000002b */
[----:B------:R-:W0:Y:S02]  /*0cb0*/  SHFL.BFLY PT, R32, R43, 0x8, 0x1f ;  /* 0x0d001f002b207f89 */ /* 0x000e2400000e0000 */
[----:B0-----:R-:W-:-:S05]  /*0cc0*/  FADD R33, R43, R32 ;  /* 0x000000202b217221 */ /* 0x001fca0000000000 */
[----:B------:R-:W0:Y:S02]  /*0cd0*/  SHFL.BFLY PT, R32, R33, 0x4, 0x1f ;  /* 0x0c801f0021207f89 */ /* 0x000e2400000e0000 */
[----:B0-----:R-:W-:-:S05]  /*0ce0*/  FADD R34, R33, R32 ;  /* 0x0000002021227221 */ /* 0x001fca0000000000 */
[----:B------:R-:W0:Y:S01]  /*0cf0*/  SHFL.BFLY PT, R35, R34, 0x2, 0x1f ;  /* 0x0c401f0022237f89 */ /* 0x000e2200000e0000 */
[----:B-1----:R-:W-:Y:S01]  /*0d00*/  FSETP.GT.AND P6, PT, R26, 8.50705917302346158658e+37, PT ;  /* 0x7e8000001a00780b */ /* 0x002fe20003fc4000 */
[----:B0-----:R-:W-:-:S05]  /*0d10*/  FADD R35, R34, R35 ;  /* 0x0000002322237221 */ /* 0x001fca0000000000 */
[----:B------:R-:W0:Y:S01]  /*0d20*/  SHFL.BFLY PT, R32, R35, 0x1, 0x1f ;  /* 0x0c201f0023207f89 */ /* 0x000e2200000e0000 */
[----:B------:R-:W-:-:S06]  /*0d30*/  FSETP.GEU.AND P5, PT, R26, 1.175494350822287508e-38, PT ;  /* 0x008000001a00780b */ /* 0x000fcc0003fae000 */
[----:B------:R-:W-:Y:S01]  /*0d40*/  @P6 FMUL R26, R26, 0.25 ;  /* 0x3e8000001a1a6820 */ /* 0x000fe20000400000 */
[----:B------:R-:W-:Y:S02]  /*0d50*/  FSEL R24, R48, 1, P6 ;  /* 0x3f80000030187808 */ /* 0x000fe40003000000 */
[----:B------:R-:W-:-:S04]  /*0d60*/  IADD3 R40, P6, R59, c[0x0][0x168], RZ ;  /* 0x00005a003b287a10 */ /* 0x000fc80007fde0ff */
[----:B------:R-:W-:Y:S01]  /*0d70*/  IADD3.X R41, R53, c[0x0][0x16c], RZ, P6, !PT ;  /* 0x00005b0035297a10 */ /* 0x000fe200037fe4ff */
[----:B------:R-:W-:Y:S01]  /*0d80*/  @!P5 FMUL R26, R26, 16777216 ;  /* 0x4b8000001a1ad820 */ /* 0x000fe20000400000 */
[----:B0-----:R-:W-:-:S04]  /*0d90*/  FADD R32, R35, R32 ;  /* 0x0000002023207221 */ /* 0x001fc80000000000 */
[----:B------:R-:W-:-:S04]  /*0da0*/  FADD R42, R32, c[0x0][0x178] ;  /* 0x00005e00202a7621 */ /* 0x000fc80000000000 */
[----:B------:R-:W0:Y:S08]  /*0db0*/  MUFU.SQRT R51, R42 ;  /* 0x0000002a00337308 */ /* 0x000e300000002000 */
[----:B------:R-:W1:Y:S01]  /*0dc0*/  MUFU.RCP R53, R26 ;  /* 0x0000001a00357308 */ /* 0x000e620000001000 */
[----:B------:R-:W-:Y:S01]  /*0dd0*/  @!P5 FMUL R24, R24, 16777216 ;  /* 0x4b8000001818d820 */ /* 0x000fe20000400000 */
[----:B0-----:R-:W-:Y:S01]  /*0de0*/  FSETP.GT.AND P5, PT, R51, 8.50705917302346158658e+37, PT ;  /* 0x7e8000003300780b */ /* 0x001fe20003fa4000 */
[----:B------:R-:W-:-:S02]  /*0df0*/  HADD2.F32 R33, -RZ, R28.H1_H1 ;  /* 0x3000001cff217230 */ /* 0x000fc40000004100 */
[----:B-1----:R-:W-:Y:S01]  /*0e00*/  FMUL R32, R53, R24 ;  /* 0x0000001835207220 */ /* 0x002fe20000400000 */
[----:B------:R-:W-:-:S03]  /*0e10*/  FSETP.GEU.AND P6, PT, R51, 1.175494350822287508e-38, PT ;  /* 0x008000003300780b */ /* 0x000fc60003fce000 */
[-C--:B------:R-:W-:Y:S01]  /*0e20*/  FMUL R57, R57, R32.reuse ;  /* 0x0000002039397220 */ /* 0x080fe20000400000 */
[-C--:B------:R-:W-:Y:S01]  /*0e30*/  FMUL R26, R25, R32.reuse ;  /* 0x00000020191a7220 */ /* 0x080fe20000400000 */
[-C--:B------:R-:W-:Y:S01]  /*0e40*/  FMUL R63, R63, R32.reuse ;  /* 0x000000203f3f7220 */ /* 0x080fe20000400000 */
[-C--:B------:R-:W-:Y:S01]  /*0e50*/  FMUL R34, R65, R32.reuse ;  /* 0x0000002041227220 */ /* 0x080fe20000400000 */
[----:B------:R-:W-:Y:S02]  /*0e60*/  HADD2.F32 R28, -RZ, R28.H0_H0 ;  /* 0x2000001cff1c7230 */ /* 0x000fe40000004100 */
[----:B------:R-:W-:Y:S01]  /*0e70*/  @P5 FMUL R51, R51, 0.25 ;  /* 0x3e80000033335820 */ /* 0x000fe20000400000 */
[----:B------:R-:W-:Y:S01]  /*0e80*/  FSEL R43, R48, 1, P5 ;  /* 0x3f800000302b7808 */ /* 0x000fe20002800000 */
[----:B------:R-:W-:Y:S01]  /*0e90*/  FMUL R35, R33, R33 ;  /* 0x0000002121237220 */ /* 0x000fe20000400000 */
[----:B------:R-:W-:Y:S01]  /*0ea0*/  ISETP.NE.AND P5, PT, R58, RZ, PT ;  /* 0x000000ff3a00720c */ /* 0x000fe20003fa5270 */
[-C--:B------:R-:W-:Y:S01]  /*0eb0*/  FMUL R67, R67, R32.reuse ;  /* 0x0000002043437220 */ /* 0x080fe20000400000 */
[----:B------:R-:W-:Y:S01]  /*0ec0*/  F2FP.PACK_AB R25, R26, R57 ;  /* 0x000000391a19723e */ /* 0x000fe200000000ff */
[-C--:B------:R-:W-:Y:S01]  /*0ed0*/  FMUL R42, R27, R32.reuse ;  /* 0x000000201b2a7220 */ /* 0x080fe20000400000 */
[----:B------:R-:W-:Y:S01]  /*0ee0*/  F2FP.PACK_AB R26, R34, R63 ;  /* 0x0000003f221a723e */ /* 0x000fe200000000ff */
[--C-:B------:R-:W-:Y:S01]  /*0ef0*/  HADD2.F32 R34, -RZ, R29.reuse.H0_H0 ;  /* 0x2000001dff227230 */ /* 0x100fe20000004100 */
[-C--:B------:R-:W-:Y:S01]  /*0f00*/  FMUL R24, R61, R32.reuse ;  /* 0x000000203d187220 */ /* 0x080fe20000400000 */
[----:B------:R-:W-:Y:S01]  /*0f10*/  FMUL R55, R55, R32 ;  /* 0x0000002037377220 */ /* 0x000fe20000400000 */
[----:B------:R-:W-:Y:S01]  /*0f20*/  FFMA R53, R28, R28, R35 ;  /* 0x0000001c1c357223 */ /* 0x000fe20000000023 */
[----:B------:R-:W-:Y:S01]  /*0f30*/  F2FP.PACK_AB R27, R42, R67 ;  /* 0x000000432a1b723e */ /* 0x000fe200000000ff */
[----:B------:R-:W-:-:S02]  /*0f40*/  HADD2.F32 R35, -RZ, R29.H1_H1 ;  /* 0x3000001dff237230 */ /* 0x000fc40000004100 */
[----:B------:R-:W-:Y:S01]  /*0f50*/  FFMA R42, R34, R34, R53 ;  /* 0x00000022222a7223 */ /* 0x000fe20000000035 */
[----:B------:R-:W-:Y:S01]  /*0f60*/  F2FP.PACK_AB R24, R55, R24 ;  /* 0x000000183718723e */ /* 0x000fe200000000ff */
[--C-:B------:R-:W-:Y:S02]  /*0f70*/  HADD2.F32 R29, -RZ, R30.reuse.H0_H0 ;  /* 0x2000001eff1d7230 */ /* 0x100fe40000004100 */
[----:B------:R-:W-:Y:S02]  /*0f80*/  FFMA R42, R35, R35, R42 ;  /* 0x00000023232a7223 */ /* 0x000fe4000000002a */
[----:B------:R0:W-:Y:S01]  /*0f90*/  @!P5 STG.E.128 [R40.64], R24 ;  /* 0x000000182800d986 */ /* 0x0001e2000c101d04 */
[----:B------:R-:W-:Y:S01]  /*0fa0*/  @!P6 FMUL R51, R51, 16777216 ;  /* 0x4b8000003333e820 */ /* 0x000fe20000400000 */
[----:B0-----:R-:W-:Y:S01]  /*0fb0*/  HADD2.F32 R40, -RZ, R30.H1_H1 ;  /* 0x3000001eff287230 */ /* 0x001fe20000004100 */
[----:B------:R-:W-:Y:S01]  /*0fc0*/  FFMA R25, R29, R29, R42 ;  /* 0x0000001d1d197223 */ /* 0x000fe2000000002a */
[----:B------:R-:W-:-:S03]  /*0fd0*/  HADD2.F32 R30, -RZ, R31.H0_H0 ;  /* 0x2000001fff1e7230 */ /* 0x000fc60000004100 */
[----:B------:R-:W-:Y:S01]  /*0fe0*/  FFMA R25, R40, R40, R25 ;  /* 0x0000002828197223 */ /* 0x000fe20000000019 */
[----:B------:R-:W-:Y:S01]  /*0ff0*/  HADD2.F32 R42, -RZ, R31.H1_H1 ;  /* 0x3000001fff2a7230 */ /* 0x000fe20000004100 */
[----:B------:R-:W0:Y:S02]  /*1000*/  MUFU.RCP R24, R51 ;  /* 0x0000003300187308 */ /* 0x000e240000001000 */
[----:B------:R-:W-:-:S04]  /*1010*/  FFMA R25, R30, R30, R25 ;  /* 0x0000001e1e197223 */ /* 0x000fc80000000019 */
[----:B------:R-:W-:Y:S01]  /*1020*/  FFMA R53, R42, R42, R25 ;  /* 0x0000002a2a357223 */ /* 0x000fe20000000019 */
[----:B------:R-:W-:-:S04]  /*1030*/  @!P6 FMUL R43, R43, 16777216 ;  /* 0x4b8000002b2be820 */ /* 0x000fc80000400000 */
[----:B------:R-:W1:Y:S01]  /*1040*/  SHFL.BFLY PT, R26, R53, 0x8, 0x1f ;  /* 0x0d001f00351a7f89 */ /* 0x000e6200000e0000 */
[--C-:B------:R-:W-:Y:S01]  /*1050*/  HADD2.F32 R41, -RZ, R12.reuse.H1_H1 ;  /* 0x3000000cff297230 */ /* 0x100fe20000004100 */
[----:B------:R-:W-:Y:S01]  /*1060*/  ISETP.NE.AND P6, PT, R52, RZ, PT ;  /* 0x000000ff3400720c */ /* 0x000fe20003fc5270 */
[----:B0-----:R-:W-:Y:S01]  /*1070*/  FMUL R31, R24, R43 ;  /* 0x0000002b181f7220 */ /* 0x001fe20000400000 */
[----:B------:R-:W-:Y:S02]  /*1080*/  HADD2.F32 R43, -RZ, R12.H0_H0 ;  /* 0x2000000cff2b7230 */ /* 0x000fe40000004100 */
[----:B------:R-:W-:Y:S01]  /*1090*/  FMUL R52, R41, R41 ;  /* 0x0000002929347220 */ /* 0x000fe20000400000 */
[-C--:B------:R-:W-:Y:S01]  /*10a0*/  FMUL R24, R68, R31.reuse ;  /* 0x0000001f44187220 */ /* 0x080fe20000400000 */
[----:B------:R-:W-:Y:S01]  /*10b0*/  FMUL R25, R66, R31 ;  /* 0x0000001f42197220 */ /* 0x000fe20000400000 */
[----:B------:R-:W-:Y:S01]  /*10c0*/  HADD2.F32 R12, -RZ, R13.H0_H0 ;  /* 0x2000000dff0c7230 */ /* 0x000fe20000004100 */
[----:B------:R-:W-:-:S03]  /*10d0*/  FFMA R27, R43, R43, R52 ;  /* 0x0000002b2b1b7223 */ /* 0x000fc60000000034 */
[----:B------:R-:W-:Y:S01]  /*10e0*/  F2FP.PACK_AB R24, R25, R24 ;  /* 0x000000181918723e */ /* 0x000fe200000000ff */
[-C--:B------:R-:W-:Y:S01]  /*10f0*/  FMUL R25, R50, R31.reuse ;  /* 0x0000001f32197220 */ /* 0x080fe20000400000 */
[----:B------:R-:W-:Y:S01]  /*1100*/  HADD2.F32 R50, -RZ, R13.H1_H1 ;  /* 0x3000000dff327230 */ /* 0x000fe20000004100 */
[----:B------:R-:W-:Y:S01]  /*1110*/  FFMA R27, R12, R12, R27 ;  /* 0x0000000c0c1b7223 */ /* 0x000fe2000000001b */
[-C--:B------:R-:W-:Y:S01]  /*1120*/  FMUL R60, R60, R31.reuse ;  /* 0x0000001f3c3c7220 */ /* 0x080fe20000400000 */
[----:B------:R-:W-:Y:S01]  /*1130*/  FMUL R51, R62, R31 ;  /* 0x0000001f3e337220 */ /* 0x000fe20000400000 */
[--C-:B------:R-:W-:Y:S01]  /*1140*/  HADD2.F32 R13, -RZ, R14.reuse.H0_H0 ;  /* 0x2000000eff0d7230 */ /* 0x100fe20000004100 */
[----:B------:R-:W-:Y:S01]  /*1150*/  FFMA R52, R50, R50, R27 ;  /* 0x0000003232347223 */ /* 0x000fe2000000001b */
[----:B-1----:R-:W-:Y:S02]  /*1160*/  FADD R53, R53, R26 ;  /* 0x0000001a35357221 */ /* 0x002fe40000000000 */
[----:B------:R-:W-:Y:S01]  /*1170*/  F2FP.PACK_AB R26, R51, R60 ;  /* 0x0000003c331a723e */ /* 0x000fe200000000ff */
[----:B------:R-:W-:Y:S01]  /*1180*/  HADD2.F32 R51, -RZ, R14.H1_H1 ;  /* 0x3000000eff337230 */ /* 0x000fe20000004100 */
[----:B------:R-:W-:Y:S01]  /*1190*/  FFMA R52, R13, R13, R52 ;  /* 0x0000000d0d347223 */ /* 0x000fe20000000034 */
[-C--:B------:R-:W-:Y:S01]  /*11a0*/  FMUL R27, R54, R31.reuse ;  /* 0x0000001f361b7220 */ /* 0x080fe20000400000 */
[----:B------:R-:W-:Y:S01]  /*11b0*/  FMUL R56, R56, R31 ;  /* 0x0000001f38387220 */ /* 0x000fe20000400000 */
[--C-:B------:R-:W-:Y:S01]  /*11c0*/  HADD2.F32 R14, -RZ, R15.reuse.H0_H0 ;  /* 0x2000000fff0e7230 */ /* 0x100fe20000004100 */
[----:B------:R-:W-:Y:S01]  /*11d0*/  FFMA R55, R51, R51, R52 ;  /* 0x0000003333377223 */ /* 0x000fe20000000034 */
[----:B------:R-:W0:Y:S01]  /*11e0*/  SHFL.BFLY PT, R60, R53, 0x4, 0x1f ;  /* 0x0c801f00353c7f89 */ /* 0x000e2200000e0000 */
[----:B------:R-:W-:Y:S01]  /*11f0*/  IADD3 R54, P5, R47, c[0x0][0x168], RZ ;  /* 0x00005a002f367a10 */ /* 0x000fe20007fbe0ff */
[----:B------:R-:W-:Y:S01]  /*1200*/  HADD2.F32 R15, -RZ, R15.H1_H1 ;  /* 0x3000000fff0f7230 */ /* 0x000fe20000004100 */
[----:B------:R-:W-:Y:S01]  /*1210*/  F2FP.PACK_AB R27, R56, R27 ;  /* 0x0000001b381b723e */ /* 0x000fe200000000ff */
[----:B------:R-:W-:Y:S01]  /*1220*/  FFMA R56, R14, R14, R55 ;  /* 0x0000000e0e387223 */ /* 0x000fe20000000037 */
[----:B------:R-:W-:Y:S01]  /*1230*/  IADD3.X R55, R45, c[0x0][0x16c], RZ, P5, !PT ;  /* 0x00005b002d377a10 */ /* 0x000fe20002ffe4ff */
[----:B-----5:R-:W-:-:S02]  /*1240*/  HADD2.F32 R45, -RZ, R36.H1_H1 ;  /* 0x30000024ff2d7230 */ /* 0x020fc40000004100 */
[----:B------:R-:W-:Y:S01]  /*1250*/  FFMA R56, R15, R15, R56 ;  /* 0x0000000f0f387223 */ /* 0x000fe20000000038 */
[----:B------:R-:W-:Y:S02]  /*1260*/  HADD2.F32 R47, -RZ, R36.H0_H0 ;  /* 0x20000024ff2f7230 */ /* 0x000fe40000004100 */
[----:B------:R-:W-:Y:S02]  /*1270*/  FMUL R52, R45, R45 ;  /* 0x0000002d2d347220 */ /* 0x000fe40000400000 */
[----:B------:R-:W1:Y:S01]  /*1280*/  SHFL.BFLY PT, R59, R56, 0x8, 0x1f ;  /* 0x0d001f00383b7f89 */ /* 0x000e6200000e0000 */
[--C-:B------:R-:W-:Y:S01]  /*1290*/  HADD2.F32 R36, -RZ, R37.reuse.H0_H0 ;  /* 0x20000025ff247230 */ /* 0x100fe20000004100 */
[----:B------:R-:W-:Y:S01]  /*12a0*/  FFMA R57, R47, R47, R52 ;  /* 0x0000002f2f397223 */ /* 0x000fe20000000034 */
[----:B------:R-:W-:Y:S01]  /*12b0*/  FMUL R64, R64, R31 ;  /* 0x0000001f40407220 */ /* 0x000fe20000400000 */
[----:B------:R-:W-:Y:S02]  /*12c0*/  HADD2.F32 R52, -RZ, R37.H1_H1 ;  /* 0x30000025ff347230 */ /* 0x000fe40000004100 */
[----:B------:R-:W-:Y:S01]  /*12d0*/  FFMA R57, R36, R36, R57 ;  /* 0x0000002424397223 */ /* 0x000fe20000000039 */
[----:B------:R-:W-:Y:S01]  /*12e0*/  HADD2.F32 R37, -RZ, R38.H0_H0 ;  /* 0x20000026ff257230 */ /* 0x000fe20000004100 */
[----:B------:R-:W-:-:S02]  /*12f0*/  F2FP.PACK_AB R25, R64, R25 ;  /* 0x000000194019723e */ /* 0x000fc400000000ff */
[----:B------:R-:W-:Y:S01]  /*1300*/  FFMA R58, R52, R52, R57 ;  /* 0x00000034343a7223 */ /* 0x000fe20000000039 */
[----:B0-----:R-:W-:Y:S01]  /*1310*/  FADD R60, R53, R60 ;  /* 0x0000003c353c7221 */ /* 0x001fe20000000000 */
[----:B------:R-:W-:Y:S01]  /*1320*/  HADD2.F32 R38, -RZ, R38.H1_H1 ;  /* 0x30000026ff267230 */ /* 0x000fe20000004100 */
[----:B------:R0:W-:Y:S04]  /*1330*/  @!P6 STG.E.128 [R54.64], R24 ;  /* 0x000000183600e986 */ /* 0x0001e8000c101d04 */
[----:B------:R-:W2:Y:S01]  /*1340*/  SHFL.BFLY PT, R27, R60, 0x2, 0x1f ;  /* 0x0c401f003c1b7f89 */ /* 0x000ea200000e0000 */
[----:B0-----:R-:W-:Y:S01]  /*1350*/  FFMA R25, R37, R37, R58 ;  /* 0x0000002525197223 */ /* 0x001fe2000000003a */
[----:B------:R-:W-:-:S03]  /*1360*/  HADD2.F32 R24, -RZ, R39.H0_H0 ;  /* 0x20000027ff187230 */ /* 0x000fc60000004100 */
[----:B------:R-:W-:Y:S01]  /*1370*/  FFMA R25, R38, R38, R25 ;  /* 0x0000002626197223 */ /* 0x000fe20000000019 */
[----:B------:R-:W-:Y:S01]  /*1380*/  HADD2.F32 R39, -RZ, R39.H1_H1 ;  /* 0x30000027ff277230 */ /* 0x000fe20000004100 */
[----:B-1----:R-:W-:Y:S02]  /*1390*/  FADD R59, R56, R59 ;  /* 0x0000003b383b7221 */ /* 0x002fe40000000000 */
[----:B------:R-:W-:-:S04]  /*13a0*/  FFMA R26, R24, R24, R25 ;  /* 0x00000018181a7223 */ /* 0x000fc80000000019 */
[----:B------:R-:W-:Y:S02]  /*13b0*/  FFMA R53, R39, R39, R26 ;  /* 0x0000002727357223 */ /* 0x000fe4000000001a */
[----:B------:R-:W0:Y:S01]  /*13c0*/  SHFL.BFLY PT, R26, R59, 0x4, 0x1f ;  /* 0x0c801f003b1a7f89 */ /* 0x000e2200000e0000 */
[----:B--2---:R-:W-:-:S03]  /*13d0*/  FADD R57, R60, R27 ;  /* 0x0000001b3c397221 */ /* 0x004fc60000000000 */
[----:B------:R-:W1:Y:S01]  /*13e0*/  SHFL.BFLY PT, R54, R53, 0x8, 0x1f ;  /* 0x0d001f0035367f89 */ /* 0x000e6200000e0000 */
[----:B------:R-:W-:-:S03]  /*13f0*/  HADD2.F32 R25, -RZ, R20.H1_H1 ;  /* 0x30000014ff197230 */ /* 0x000fc60000004100 */
[----:B------:R-:W2:Y:S01]  /*1400*/  SHFL.BFLY PT, R58, R57, 0x1, 0x1f ;  /* 0x0c201f00393a7f89 */ /* 0x000ea200000e0000 */
[----:B------:R-:W-:Y:S01]  /*1410*/  HADD2.F32 R20, -RZ, R20.H0_H0 ;  /* 0x20000014ff147230 */ /* 0x000fe20000004100 */
[----:B------:R-:W-:-:S04]  /*1420*/  FMUL R27, R25, R25 ;  /* 0x00000019191b7220 */ /* 0x000fc80000400000 */
[----:B------:R-:W-:Y:S01]  /*1430*/  FFMA R55, R20, R20, R27 ;  /* 0x0000001414377223 */ /* 0x000fe2000000001b */
[--C-:B------:R-:W-:Y:S01]  /*1440*/  HADD2.F32 R27, -RZ, R21.reuse.H1_H1 ;  /* 0x30000015ff1b7230 */ /* 0x100fe20000004100 */
[----:B0-----:R-:W-:Y:S01]  /*1450*/  FADD R61, R59, R26 ;  /* 0x0000001a3b3d7221 */ /* 0x001fe20000000000 */
[----:B------:R-:W-:-:S04]  /*1460*/  HADD2.F32 R26, -RZ, R21.H0_H0 ;  /* 0x20000015ff1a7230 */ /* 0x000fc80000004100 */
[----:B------:R-:W0:Y:S01]  /*1470*/  SHFL.BFLY PT, R60, R61, 0x2, 0x1f ;  /* 0x0c401f003d3c7f89 */ /* 0x000e2200000e0000 */
[----:B------:R-:W-:Y:S01]  /*1480*/  FFMA R56, R26, R26, R55 ;  /* 0x0000001a1a387223 */ /* 0x000fe20000000037 */
[--C-:B------:R-:W-:Y:S01]  /*1490*/  HADD2.F32 R21, -RZ, R22.reuse.H0_H0 ;  /* 0x20000016ff157230 */ /* 0x100fe20000004100 */
[----:B-1----:R-:W-:Y:S02]  /*14a0*/  FADD R54, R53, R54 ;  /* 0x0000003635367221 */ /* 0x002fe40000000000 */
[----:B------:R-:W-:Y:S01]  /*14b0*/  FFMA R56, R27, R27, R56 ;  /* 0x0000001b1b387223 */ /* 0x000fe20000000038 */
[----:B------:R-:W-:-:S03]  /*14c0*/  HADD2.F32 R53, -RZ, R22.H1_H1 ;  /* 0x30000016ff357230 */ /* 0x000fc60000004100 */
[----:B------:R-:W-:Y:S01]  /*14d0*/  FFMA R56, R21, R21, R56 ;  /* 0x0000001515387223 */ /* 0x000fe20000000038 */
[----:B--2---:R-:W-:Y:S01]  /*14e0*/  FADD R55, R57, R58 ;  /* 0x0000003a39377221 */ /* 0x004fe20000000000 */
[--C-:B------:R-:W-:Y:S02]  /*14f0*/  HADD2.F32 R22, -RZ, R23.reuse.H0_H0 ;  /* 0x20000017ff167230 */ /* 0x100fe40000004100 */
[----:B------:R-:W-:Y:S01]  /*1500*/  FFMA R57, R53, R53, R56 ;  /* 0x0000003535397223 */ /* 0x000fe20000000038 */
[----:B------:R-:W-:-:S03]  /*1510*/  HADD2.F32 R23, -RZ, R23.H1_H1 ;  /* 0x30000017ff177230 */ /* 0x000fc60000004100 */
[----:B------:R-:W-:-:S04]  /*1520*/  FFMA R56, R22, R22, R57 ;  /* 0x0000001616387223 */ /* 0x000fc80000000039 */
[----:B------:R-:W-:Y:S01]  /*1530*/  FFMA R56, R23, R23, R56 ;  /* 0x0000001717387223 */ /* 0x000fe20000000038 */
[----:B0-----:R-:W-:-:S04]  /*1540*/  FADD R60, R61, R60 ;  /* 0x0000003c3d3c7221 */ /* 0x001fc80000000000 */
[----:B------:R-:W0:Y:S04]  /*1550*/  SHFL.BFLY PT, R61, R56, 0x8, 0x1f ;  /* 0x0d001f00383d7f89 */ /* 0x000e2800000e0000 */
[----:B------:R-:W1:Y:S01]  /*1560*/  SHFL.BFLY PT, R59, R54, 0x4, 0x1f ;  /* 0x0c801f00363b7f89 */ /* 0x000e6200000e0000 */
[----:B0-----:R-:W-:-:S05]  /*1570*/  FADD R61, R56, R61 ;  /* 0x0000003d383d7221 */ /* 0x001fca0000000000 */
[----:B------:R-:W0:Y:S01]  /*1580*/  SHFL.BFLY PT, R58, R61, 0x4, 0x1f ;  /* 0x0c801f003d3a7f89 */ /* 0x000e2200000e0000 */
[----:B-1----:R-:W-:-:S05]  /*1590*/  FADD R59, R54, R59 ;  /* 0x0000003b363b7221 */ /* 0x002fca0000000000 */
[----:B------:R-:W1:Y:S01]  /*15a0*/  SHFL.BFLY PT, R54, R59, 0x2, 0x1f ;  /* 0x0c401f003b367f89 */ /* 0x000e6200000e0000 */
[----:B------:R-:W-:-:S03]  /*15b0*/  FADD R62, R55, c[0x0][0x178] ;  /* 0x00005e00373e7621 */ /* 0x000fc60000000000 */
[----:B------:R-:W2:Y:S01]  /*15c0*/  SHFL.BFLY PT, R57, R60, 0x1, 0x1f ;  /* 0x0c201f003c397f89 */ /* 0x000ea200000e0000 */
[----:B------:R-:W3:Y:S01]  /*15d0*/  MUFU.SQRT R64, R62 ;  /* 0x0000003e00407308 */ /* 0x000ee20000002000 */
[----:B0-----:R-:W-:-:S05]  /*15e0*/  FADD R58, R61, R58 ;  /* 0x0000003a3d3a7221 */ /* 0x001fca0000000000 */
[----:B------:R-:W0:Y:S01]  /*15f0*/  SHFL.BFLY PT, R63, R58, 0x2, 0x1f ;  /* 0x0c401f003a3f7f89 */ /* 0x000e2200000e0000 */
[----:B-1----:R-:W-:-:S05]  /*1600*/  FADD R54, R59, R54 ;  /* 0x000000363b367221 */ /* 0x002fca0000000000 */
[----:B------:R-:W1:Y:S01]  /*1610*/  SHFL.BFLY PT, R55, R54, 0x1, 0x1f ;  /* 0x0c201f0036377f89 */ /* 0x000e6200000e0000 */
[----:B---3--:R-:W-:Y:S01]  /*1620*/  FSETP.GT.AND P6, PT, R64, 8.50705917302346158658e+37, PT ;  /* 0x7e8000004000780b */ /* 0x008fe20003fc4000 */
[----:B--2---:R-:W-:Y:S01]  /*1630*/  FADD R57, R60, R57 ;  /* 0x000000393c397221 */ /* 0x004fe20000000000 */
[----:B------:R-:W-:-:S03]  /*1640*/  FSETP.GEU.AND P5, PT, R64, 1.175494350822287508e-38, PT ;  /* 0x008000004000780b */ /* 0x000fc60003fae000 */
[----:B------:R-:W-:Y:S01]  /*1650*/  FADD R57, R57, c[0x0][0x178] ;  /* 0x00005e0039397621 */ /* 0x000fe20000000000 */
[----:B0-----:R-:W-:-:S03]  /*1660*/  FADD R63, R58, R63 ;  /* 0x0000003f3a3f7221 */ /* 0x001fc60000000000 */
[----:B------:R-:W0:Y:S02]  /*1670*/  MUFU.SQRT R60, R57 ;  /* 0x00000039003c7308 */ /* 0x000e240000002000 */
[----:B------:R-:W2:Y:S02]  /*1680*/  SHFL.BFLY PT, R56, R63, 0x1, 0x1f ;  /* 0x0c201f003f387f89 */ /* 0x000ea400000e0000 */
[----:B------:R-:W-:Y:S01]  /*1690*/  @P6 FMUL R64, R64, 0.25 ;  /* 0x3e80000040406820 */ /* 0x000fe20000400000 */
[----:B-1----:R-:W-:-:S03]  /*16a0*/  FADD R55, R54, R55 ;  /* 0x0000003736377221 */ /* 0x002fc60000000000 */
[----:B------:R-:W-:Y:S01]  /*16b0*/  @!P5 FMUL R64, R64, 16777216 ;  /* 0x4b8000004040d820 */ /* 0x000fe20000400000 */
[----:B------:R-:W-:Y:S01]  /*16c0*/  FADD R54, R55, c[0x0][0x178] ;  /* 0x00005e0037367621 */ /* 0x000fe20000000000 */
[----:B------:R-:W-:-:S04]  /*16d0*/  FSEL R59, R48, 1, P6 ;  /* 0x3f800000303b7808 */ /* 0x000fc80003000000 */
[----:B------:R-:W1:Y:S01]  /*16e0*/  MUFU.RCP R64, R64 ;  /* 0x0000004000407308 */ /* 0x000e620000001000 */
[----:B0-----:R-:W-:Y:S01]  /*16f0*/  FSETP.GT.AND P6, PT, R60, 8.50705917302346158658e+37, PT ;  /* 0x7e8000003c00780b */ /* 0x001fe20003fc4000 */
[----:B------:R-:W-:-:S06]  /*1700*/  @!P5 FMUL R59, R59, 16777216 ;  /* 0x4b8000003b3bd820 */ /* 0x000fcc0000400000 */
[----:B------:R-:W0:Y:S01]  /*1710*/  MUFU.SQRT R61, R54 ;  /* 0x00000036003d7308 */ /* 0x000e220000002000 */
[----:B------:R-:W-:Y:S01]  /*1720*/  FSETP.GEU.AND P5, PT, R60, 1.175494350822287508e-38, PT ;  /* 0x008000003c00780b */ /* 0x000fe20003fae000 */
[----:B--2---:R-:W-:-:S04]  /*1730*/  FADD R56, R63, R56 ;  /* 0x000000383f387221 */ /* 0x004fc80000000000 */
[----:B------:R-:W-:Y:S01]  /*1740*/  FADD R57, R56, c[0x0][0x178] ;  /* 0x00005e0038397621 */ /* 0x000fe20000000000 */
[----:B-1----:R-:W-:Y:S01]  /*1750*/  FMUL R55, R64, R59 ;  /* 0x0000003b40377220 */ /* 0x002fe20000400000 */
[----:B------:R-:W-:Y:S01]  /*1760*/  FSEL R59, R48, 1, P6 ;  /* 0x3f800000303b7808 */ /* 0x000fe20003000000 */
[----:B------:R-:W-:Y:S01]  /*1770*/  @P6 FMUL R60, R60, 0.25 ;  /* 0x3e8000003c3c6820 */ /* 0x000fe20000400000 */
[----:B------:R-:W1:Y:S01]  /*1780*/  MUFU.SQRT R62, R57 ;  /* 0x00000039003e7308 */ /* 0x000e620000002000 */
[----:B0-----:R-:W-:-:S03]  /*1790*/  FSETP.GT.AND P6, PT, R61, 8.50705917302346158658e+37, PT ;  /* 0x7e8000003d00780b */ /* 0x001fc60003fc4000 */
[----:B------:R-:W-:Y:S01]  /*17a0*/  @!P5 FMUL R60, R60, 16777216 ;  /* 0x4b8000003c3cd820 */ /* 0x000fe20000400000 */
[----:B------:R-:W-:Y:S01]  /*17b0*/  @!P5 FMUL R59, R59, 16777216 ;  /* 0x4b8000003b3bd820 */ /* 0x000fe20000400000 */
[----:B------:R-:W-:Y:S02]  /*17c0*/  FSETP.GEU.AND P5, PT, R61, 1.175494350822287508e-38, PT ;  /* 0x008000003d00780b */ /* 0x000fe40003fae000 */
[----:B------:R-:W-:-:S06]  /*17d0*/  FSEL R54, R48, 1, P6 ;  /* 0x3f80000030367808 */ /* 0x000fcc0003000000 */
[----:B------:R-:W-:Y:S01]  /*17e0*/  @P6 FMUL R61, R61, 0.25 ;  /* 0x3e8000003d3d6820 */ /* 0x000fe20000400000 */
[----:B-1----:R-:W-:-:S04]  /*17f0*/  FSETP.GT.AND P6, PT, R62, 8.50705917302346158658e+37, PT ;  /* 0x7e8000003e00780b */ /* 0x002fc80003fc4000 */
[----:B------:R-:W-:Y:S01]  /*1800*/  @!P5 FMUL R54, R54, 16777216 ;  /* 0x4b8000003636d820 */ /* 0x000fe20000400000 */
[----:B------:R-:W-:Y:S01]  /*1810*/  @!P5 FMUL R61, R61, 16777216 ;  /* 0x4b8000003d3dd820 */ /* 0x000fe20000400000 */
[C---:B------:R-:W-:Y:S01]  /*1820*/  FSETP.GEU.AND P5, PT, R62.reuse, 1.175494350822287508e-38, PT ;  /* 0x008000003e00780b */ /* 0x040fe20003fae000 */
[----:B------:R-:W0:Y:S06]  /*1830*/  MUFU.RCP R60, R60 ;  /* 0x0000003c003c7308 */ /* 0x000e2c0000001000 */
[----:B------:R-:W-:-:S06]  /*1840*/  @P6 FMUL R62, R62, 0.25 ;  /* 0x3e8000003e3e6820 */ /* 0x000fcc0000400000 */
[----:B------:R-:W-:Y:S01]  /*1850*/  @!P5 FMUL R62, R62, 16777216 ;  /* 0x4b8000003e3ed820 */ /* 0x000fe20000400000 */
[----:B------:R-:W1:Y:S08]  /*1860*/  MUFU.RCP R57, R61 ;  /* 0x0000003d00397308 */ /* 0x000e700000001000 */
[----:B------:R-:W2:Y:S01]  /*1870*/  MUFU.RCP R62, R62 ;  /* 0x0000003e003e7308 */ /* 0x000ea20000001000 */
[----:B0-----:R-:W-:Y:S01]  /*1880*/  FMUL R56, R60, R59 ;  /* 0x0000003b3c387220 */ /* 0x001fe20000400000 */
[----:B------:R-:W-:-:S05]  /*1890*/  FSEL R59, R48, 1, P6 ;  /* 0x3f800000303b7808 */ /* 0x000fca0003000000 */
[----:B------:R-:W-:Y:S01]  /*18a0*/  @!P5 FMUL R59, R59, 16777216 ;  /* 0x4b8000003b3bd820 */ /* 0x000fe20000400000 */
[----:B-1----:R-:W-:Y:S01]  /*18b0*/  FMUL R57, R57, R54 ;  /* 0x0000003639397220 */ /* 0x002fe20000400000 */
[--C-:B------:R-:W-:Y:S02]  /*18c0*/  HADD2.F32 R58, -RZ, R16.reuse.H0_H0 ;  /* 0x20000010ff3a7230 */ /* 0x100fe40000004100 */
[----:B--2---:R-:W-:Y:S01]  /*18d0*/  FMUL R54, R62, R59 ;  /* 0x0000003b3e367220 */ /* 0x004fe20000400000 */
[----:B------:R-:W-:Y:S02]  /*18e0*/  HADD2.F32 R59, -RZ, R16.H1_H1 ;  /* 0x30000010ff3b7230 */ /* 0x000fe40000004100 */
[----:B------:R-:W-:-:S03]  /*18f0*/  HADD2.F32 R16, -RZ, R17.H1_H1 ;  /* 0x30000011ff107230 */ /* 0x000fc60000004100 */
        /* <DEDUP_REMOVED lines=10> */
[----:B------:R-:W-:-:S04]  /*19a0*/  FFMA R62, R60, R60, R63 ;  /* 0x0000003c3c3e7223 */ /* 0x000fc8000000003f */
[----:B------:R-:W-:-:S04]  /*19b0*/  FFMA R62, R19, R19, R62 ;  /* 0x00000013133e7223 */ /* 0x000fc8000000003e */
[----:B------:R-:W-:-:S05]  /*19c0*/  FFMA R63, R61, R61, R62 ;  /* 0x0000003d3d3f7223 */ /* 0x000fca000000003e */
[----:B------:R-:W0:Y:S02]  /*19d0*/  SHFL.BFLY PT, R62, R63, 0x8, 0x1f ;  /* 0x0d001f003f3e7f89 */ /* 0x000e2400000e0000 */
[----:B0-----:R-:W-:-:S05]  /*19e0*/  FADD R64, R63, R62 ;  /* 0x0000003e3f407221 */ /* 0x001fca0000000000 */
[----:B------:R-:W0:Y:S02]  /*19f0*/  SHFL.BFLY PT, R65, R64, 0x4, 0x1f ;  /* 0x0c801f0040417f89 */ /* 0x000e2400000e0000 */
[----:B0-----:R-:W-:-:S05]  /*1a00*/  FADD R65, R64, R65 ;  /* 0x0000004140417221 */ /* 0x001fca0000000000 */
[----:B------:R-:W0:Y:S02]  /*1a10*/  SHFL.BFLY PT, R62, R65, 0x2, 0x1f ;  /* 0x0c401f00413e7f89 */ /* 0x000e2400000e0000 */
[----:B0-----:R-:W-:-:S05]  /*1a20*/  FADD R66, R65, R62 ;  /* 0x0000003e41427221 */ /* 0x001fca0000000000 */
[----:B------:R-:W0:Y:S02]  /*1a30*/  SHFL.BFLY PT, R67, R66, 0x1, 0x1f ;  /* 0x0c201f0042437f89 */ /* 0x000e2400000e0000 */
[----:B0-----:R-:W-:-:S04]  /*1a40*/  FADD R67, R66, R67 ;  /* 0x0000004342437221 */ /* 0x001fc80000000000 */
[----:B------:R-:W-:-:S04]  /*1a50*/  FADD R67, R67, c[0x0][0x178] ;  /* 0x00005e0043437621 */ /* 0x000fc80000000000 */
[----:B------:R-:W0:Y:S01]  /*1a60*/  MUFU.SQRT R64, R67 ;  /* 0x0000004300407308 */ /* 0x000e220000002000 */
[----:B------:R-:W-:Y:S02]  /*1a70*/  SHF.R.U32.HI R62, RZ, 0x4, R0 ;  /* 0x00000004ff3e7819 */ /* 0x000fe40000011600 */
[C---:B0-----:R-:W-:Y:S02]  /*1a80*/  FSETP.GT.AND P5, PT, R64.reuse, 8.50705917302346158658e+37, PT ;  /* 0x7e8000004000780b */ /* 0x041fe40003fa4000 */
[----:B------:R-:W-:Y:S02]  /*1a90*/  FSETP.GEU.AND P6, PT, R64, 1.175494350822287508e-38, PT ;  /* 0x008000004000780b */ /* 0x000fe40003fce000 */
[----:B------:R-:W-:-:S09]  /*1aa0*/  SGXT.U32 R62, R62, 0x3 ;  /* 0x000000033e3e781a */ /* 0x000fd20000000000 */
[----:B------:R-:W-:Y:S01]  /*1ab0*/  @P5 FMUL R64, R64, 0.25 ;  /* 0x3e80000040405820 */ /* 0x000fe20000400000 */
[----:B------:R0:W-:Y:S03]  /*1ac0*/  STS [R62.X4+0x20], R32 ;  /* 0x000020203e007388 */ /* 0x0001e60000004800 */
[----:B------:R-:W-:Y:S01]  /*1ad0*/  @!P6 FMUL R64, R64, 16777216 ;  /* 0x4b8000004040e820 */ /* 0x000fe20000400000 */
[----:B------:R1:W-:Y:S01]  /*1ae0*/  STS [R62.X4], R49 ;  /* 0x000000313e007388 */ /* 0x0003e20000004800 */
[-C--:B0-----:R-:W-:Y:S02]  /*1af0*/  FMUL R32, R29, R55.reuse ;  /* 0x000000371d207220 */ /* 0x081fe40000400000 */
[----:B------:R-:W0:Y:S01]  /*1b00*/  MUFU.RCP R29, R64 ;  /* 0x00000040001d7308 */ /* 0x000e220000001000 */
[-C--:B-1----:R-:W-:Y:S01]  /*1b10*/  FMUL R49, R40, R55.reuse ;  /* 0x0000003728317220 */ /* 0x082fe20000400000 */
[-C--:B------:R-:W-:Y:S01]  /*1b20*/  FMUL R40, R30, R55.reuse ;  /* 0x000000371e287220 */ /* 0x080fe20000400000 */
[----:B------:R-:W-:Y:S01]  /*1b30*/  FSEL R30, R48, 1, P5 ;  /* 0x3f800000301e7808 */ /* 0x000fe20002800000 */
[----:B------:R0:W-:Y:S04]  /*1b40*/  STS [R62.X4+0x40], R31 ;  /* 0x0000401f3e007388 */ /* 0x0001e80000004800 */
[----:B------:R-:W-:Y:S01]  /*1b50*/  @!P6 FMUL R30, R30, 16777216 ;  /* 0x4b8000001e1ee820 */ /* 0x000fe20000400000 */
[-C--:B------:R-:W-:Y:S01]  /*1b60*/  FMUL R28, R28, R55.reuse ;  /* 0x000000371c1c7220 */ /* 0x080fe20000400000 */
[-C--:B------:R-:W-:Y:S01]  /*1b70*/  FMUL R33, R33, R55.reuse ;  /* 0x0000003721217220 */ /* 0x080fe20000400000 */
[-C--:B------:R-:W-:Y:S01]  /*1b80*/  FMUL R34, R34, R55.reuse ;  /* 0x0000003722227220 */ /* 0x080fe20000400000 */
[-C--:B------:R-:W-:Y:S01]  /*1b90*/  FMUL R35, R35, R55.reuse ;  /* 0x0000003723237220 */ /* 0x080fe20000400000 */
[----:B------:R-:W-:Y:S01]  /*1ba0*/  FMUL R63, R42, R55 ;  /* 0x000000372a3f7220 */ /* 0x000fe20000400000 */
[----:B0-----:R-:W-:Y:S01]  /*1bb0*/  FMUL R31, R29, R30 ;  /* 0x0000001e1d1f7220 */ /* 0x001fe20000400000 */
[----:B------:R-:W-:Y:S01]  /*1bc0*/  F2FP.PACK_AB R30, R49, R32 ;  /* 0x00000020311e723e */ /* 0x000fe200000000ff */
[-C--:B------:R-:W-:Y:S01]  /*1bd0*/  FMUL R42, R41, R56.reuse ;  /* 0x00000038292a7220 */ /* 0x080fe20000400000 */
[----:B------:R-:W-:Y:S01]  /*1be0*/  IADD3 R32, P6, R11, c[0x0][0x168], RZ ;  /* 0x00005a000b207a10 */ /* 0x000fe20007fde0ff */
[-C--:B------:R-:W-:Y:S01]  /*1bf0*/  FMUL R12, R12, R56.reuse ;  /* 0x000000380c0c7220 */ /* 0x080fe20000400000 */
[-C--:B------:R-:W-:Y:S01]  /*1c00*/  FMUL R41, R50, R56.reuse ;  /* 0x0000003832297220 */ /* 0x080fe20000400000 */
[-C--:B------:R-:W-:Y:S01]  /*1c10*/  FMUL R43, R43, R56.reuse ;  /* 0x000000382b2b7220 */ /* 0x080fe20000400000 */
[-C--:B------:R-:W-:Y:S01]  /*1c20*/  FMUL R13, R13, R56.reuse ;  /* 0x000000380d0d7220 */ /* 0x080fe20000400000 */
[-C--:B------:R-:W-:Y:S01]  /*1c30*/  FMUL R48, R51, R56.reuse ;  /* 0x0000003833307220 */ /* 0x080fe20000400000 */
[-C--:B------:R-:W-:Y:S01]  /*1c40*/  FMUL R14, R14, R56.reuse ;  /* 0x000000380e0e7220 */ /* 0x080fe20000400000 */
[----:B------:R-:W-:Y:S01]  /*1c50*/  FMUL R15, R15, R56 ;  /* 0x000000380f0f7220 */ /* 0x000fe20000400000 */
[-C--:B------:R-:W-:Y:S01]  /*1c60*/  FMUL R47, R47, R57.reuse ;  /* 0x000000392f2f7220 */ /* 0x080fe20000400000 */
[-C--:B------:R-:W-:Y:S01]  /*1c70*/  FMUL R50, R45, R57.reuse ;  /* 0x000000392d327220 */ /* 0x080fe20000400000 */
[----:B------:R-:W-:Y:S01]  /*1c80*/  F2FP.PACK_AB R28, R33, R28 ;  /* 0x0000001c211c723e */ /* 0x000fe200000000ff */
[-C--:B------:R-:W-:Y:S01]  /*1c90*/  FMUL R36, R36, R57.reuse ;  /* 0x0000003924247220 */ /* 0x080fe20000400000 */
[----:B------:R-:W-:Y:S01]  /*1ca0*/  F2FP.PACK_AB R29, R35, R34 ;  /* 0x00000022231d723e */ /* 0x000fe200000000ff */
[-C--:B------:R-:W-:Y:S01]  /*1cb0*/  FMUL R45, R52, R57.reuse ;  /* 0x00000039342d7220 */ /* 0x080fe20000400000 */
[-C--:B------:R-:W-:Y:S01]  /*1cc0*/  FMUL R37, R37, R57.reuse ;  /* 0x0000003925257220 */ /* 0x080fe20000400000 */
[-C--:B------:R-:W-:Y:S01]  /*1cd0*/  FMUL R38, R38, R57.reuse ;  /* 0x0000003926267220 */ /* 0x080fe20000400000 */
[-C--:B------:R-:W-:Y:S01]  /*1ce0*/  FMUL R24, R24, R57.reuse ;  /* 0x0000003918187220 */ /* 0x080fe20000400000 */
[----:B------:R-:W-:Y:S01]  /*1cf0*/  FMUL R39, R39, R57 ;  /* 0x0000003927277220 */ /* 0x000fe20000400000 */
[----:B------:R-:W-:Y:S01]  /*1d00*/  IADD3 R34, P5, R8, c[0x0][0x168], RZ ;  /* 0x00005a0008227a10 */ /* 0x000fe20007fbe0ff */
[----:B------:R0:W-:Y:S01]  /*1d10*/  STS [R62.X4+0x60], R55 ;  /* 0x000060373e007388 */ /* 0x0001e20000004800 */
[----:B------:R-:W-:Y:S01]  /*1d20*/  IADD3.X R33, R44, c[0x0][0x16c], RZ, P6, !PT ;  /* 0x00005b002c217a10 */ /* 0x000fe200037fe4ff */
[----:B------:R-:W-:Y:S01]  /*1d30*/  FMUL R52, R53, R54 ;  /* 0x0000003635347220 */ /* 0x000fe20000400000 */
[----:B------:R-:W-:Y:S01]  /*1d40*/  IADD3 R46, P6, R46, c[0x0][0x168], RZ ;  /* 0x00005a002e2e7a10 */ /* 0x000fe20007fde0ff */
[----:B------:R1:W-:Y:S01]  /*1d50*/  STS [R62.X4+0x80], R56 ;  /* 0x000080383e007388 */ /* 0x0003e20000004800 */
[-C--:B------:R-:W-:Y:S01]  /*1d60*/  FMUL R58, R58, R31.reuse ;  /* 0x0000001f3a3a7220 */ /* 0x080fe20000400000 */
[-C--:B------:R-:W-:Y:S01]  /*1d70*/  FMUL R59, R59, R31.reuse ;  /* 0x0000001f3b3b7220 */ /* 0x080fe20000400000 */
[-C--:B------:R-:W-:Y:S01]  /*1d80*/  FMUL R51, R17, R31.reuse ;  /* 0x0000001f11337220 */ /* 0x080fe20000400000 */
[----:B------:R2:W-:Y:S01]  /*1d90*/  STS [R62.X4+0xe0], R31 ;  /* 0x0000e01f3e007388 */ /* 0x0005e20000004800 */
[-C--:B------:R-:W-:Y:S01]  /*1da0*/  FMUL R53, R18, R31.reuse ;  /* 0x0000001f12357220 */ /* 0x080fe20000400000 */
[-C--:B------:R-:W-:Y:S01]  /*1db0*/  FMUL R60, R60, R31.reuse ;  /* 0x0000001f3c3c7220 */ /* 0x080fe20000400000 */
[-C--:B0-----:R-:W-:Y:S01]  /*1dc0*/  FMUL R55, R19, R31.reuse ;  /* 0x0000001f13377220 */ /* 0x081fe20000400000 */
[-C--:B------:R-:W-:Y:S01]  /*1dd0*/  FMUL R64, R61, R31.reuse ;  /* 0x0000001f3d407220 */ /* 0x080fe20000400000 */
[----:B------:R-:W-:Y:S01]  /*1de0*/  F2FP.PACK_AB R17, R41, R12 ;  /* 0x0000000c2911723e */ /* 0x000fe200000000ff */
[----:B-1----:R-:W-:Y:S01]  /*1df0*/  FMUL R56, R16, R31 ;  /* 0x0000001f10387220 */ /* 0x002fe20000400000 */
[----:B------:R-:W-:-:S02]  /*1e00*/  F2FP.PACK_AB R16, R42, R43 ;  /* 0x0000002b2a10723e */ /* 0x000fc400000000ff */
[----:B------:R-:W-:Y:S02]  /*1e10*/  F2FP.PACK_AB R18, R48, R13 ;  /* 0x0000000d3012723e */ /* 0x000fe400000000ff */
[----:B--2---:R-:W-:Y:S02]  /*1e20*/  F2FP.PACK_AB R31, R63, R40 ;  /* 0x000000283f1f723e */ /* 0x004fe400000000ff */
[----:B------:R-:W-:Y:S02]  /*1e30*/  F2FP.PACK_AB R19, R15, R14 ;  /* 0x0000000e0f13723e */ /* 0x000fe400000000ff */
[----:B------:R-:W-:Y:S02]  /*1e40*/  F2FP.PACK_AB R12, R50, R47 ;  /* 0x0000002f320c723e */ /* 0x000fe400000000ff */
[----:B------:R-:W-:Y:S02]  /*1e50*/  IADD3.X R35, R9, c[0x0][0x16c], RZ, P5, !PT ;  /* 0x00005b0009237a10 */ /* 0x000fe40002ffe4ff */
[----:B------:R-:W-:-:S02]  /*1e60*/  F2FP.PACK_AB R13, R45, R36 ;  /* 0x000000242d0d723e */ /* 0x000fc400000000ff */
[----:B------:R-:W-:Y:S02]  /*1e70*/  F2FP.PACK_AB R14, R38, R37 ;  /* 0x00000025260e723e */ /* 0x000fe400000000ff */
[----:B------:R-:W-:Y:S02]  /*1e80*/  F2FP.PACK_AB R15, R39, R24 ;  /* 0x00000018270f723e */ /* 0x000fe400000000ff */
[----:B------:R-:W-:Y:S01]  /*1e90*/  IADD3.X R47, R10, c[0x0][0x16c], RZ, P6, !PT ;  /* 0x00005b000a2f7a10 */ /* 0x000fe200037fe4ff */
[-C--:B------:R-:W-:Y:S01]  /*1ea0*/  FMUL R20, R20, R54.reuse ;  /* 0x0000003614147220 */ /* 0x080fe20000400000 */
[-C--:B------:R-:W-:Y:S01]  /*1eb0*/  FMUL R25, R25, R54.reuse ;  /* 0x0000003619197220 */ /* 0x080fe20000400000 */
[----:B------:R-:W-:Y:S01]  /*1ec0*/  @!P4 STG.E.128 [R32.64], R28 ;  /* 0x0000001c2000c986 */ /* 0x000fe2000c101d04 */
[-C--:B------:R-:W-:Y:S01]  /*1ed0*/  FMUL R26, R26, R54.reuse ;  /* 0x000000361a1a7220 */ /* 0x080fe20000400000 */
[-C--:B------:R-:W-:Y:S01]  /*1ee0*/  FMUL R27, R27, R54.reuse ;  /* 0x000000361b1b7220 */ /* 0x080fe20000400000 */
[-C--:B------:R-:W-:Y:S01]  /*1ef0*/  FMUL R21, R21, R54.reuse ;  /* 0x0000003615157220 */ /* 0x080fe20000400000 */
[----:B------:R0:W-:Y:S01]  /*1f00*/  @!P3 STG.E.128 [R34.64], R16 ;  /* 0x000000102200b986 */ /* 0x0001e2000c101d04 */
[-C--:B------:R-:W-:Y:S01]  /*1f10*/  FMUL R22, R22, R54.reuse ;  /* 0x0000003616167220 */ /* 0x080fe20000400000 */
[----:B------:R-:W-:-:S02]  /*1f20*/  FMUL R23, R23, R54 ;  /* 0x0000003617177220 */ /* 0x000fc40000400000 */
[----:B------:R-:W-:Y:S01]  /*1f30*/  @!P2 STG.E.128 [R46.64], R12 ;  /* 0x0000000c2e00a986 */ /* 0x000fe2000c101d04 */
[----:B------:R-:W-:Y:S02]  /*1f40*/  IADD3 R4, P2, R4, c[0x0][0x168], RZ ;  /* 0x00005a0004047a10 */ /* 0x000fe40007f5e0ff */
[----:B------:R-:W-:Y:S02]  /*1f50*/  F2FP.PACK_AB R8, R25, R20 ;  /* 0x000000141908723e */ /* 0x000fe400000000ff */
[----:B------:R-:W-:Y:S02]  /*1f60*/  LOP3.LUT R25, R5, 0x3f, R0, 0xf8, !PT ;  /* 0x0000003f05197812 */ /* 0x000fe400078ef800 */
[----:B------:R-:W-:Y:S02]  /*1f70*/  F2FP.PACK_AB R9, R27, R26 ;  /* 0x0000001a1b09723e */ /* 0x000fe400000000ff */
[----:B------:R-:W-:Y:S02]  /*1f80*/  F2FP.PACK_AB R10, R52, R21 ;  /* 0x00000015340a723e */ /* 0x000fe400000000ff */
[----:B------:R-:W-:-:S02]  /*1f90*/  F2FP.PACK_AB R11, R23, R22 ;  /* 0x00000016170b723e */ /* 0x000fc400000000ff */
[----:B------:R-:W-:Y:S02]  /*1fa0*/  IADD3.X R5, R6, c[0x0][0x16c], RZ, P2, !PT ;  /* 0x00005b0006057a10 */ /* 0x000fe400017fe4ff */
[----:B------:R-:W-:Y:S02]  /*1fb0*/  LOP3.LUT P2, RZ, R0, 0x40, RZ, 0xc0, !PT ;  /* 0x0000004000ff7812 */ /* 0x000fe4000784c0ff */
[----:B------:R-:W-:Y:S01]  /*1fc0*/  ISETP.LT.U32.AND P3, PT, R25, 0x1230, PT ;  /* 0x000012301900780c */ /* 0x000fe20003f61070 */
[----:B------:R-:W-:Y:S01]  /*1fd0*/  @!P1 STG.E.128 [R4.64], R8 ;  /* 0x0000000804009986 */ /* 0x000fe2000c101d04 */
[----:B0-----:R-:W-:Y:S02]  /*1fe0*/  IADD3 R16, P4, R3, c[0x0][0x168], RZ ;  /* 0x00005a0003107a10 */ /* 0x001fe40007f9e0ff */
[----:B------:R-:W-:Y:S02]  /*1ff0*/  ISETP.LT.U32.AND.EX P1, PT, R2, RZ, !P2, P3 ;  /* 0x000000ff0200720c */ /* 0x000fe40005721130 */
[----:B------:R-:W-:-:S02]  /*2000*/  F2FP.PACK_AB R20, R59, R58 ;  /* 0x0000003a3b14723e */ /* 0x000fc400000000ff */
[----:B------:R-:W-:Y:S02]  /*2010*/  F2FP.PACK_AB R21, R56, R51 ;  /* 0x000000333815723e */ /* 0x000fe400000000ff */
[----:B------:R-:W-:Y:S02]  /*2020*/  F2FP.PACK_AB R22, R60, R53 ;  /* 0x000000353c16723e */ /* 0x000fe400000000ff */
[----:B------:R-:W-:Y:S02]  /*2030*/  IADD3.X R17, R7, c[0x0][0x16c], RZ, P4, !PT ;  /* 0x00005b0007117a10 */ /* 0x000fe400027fe4ff */
[----:B------:R-:W-:Y:S01]  /*2040*/  F2FP.PACK_AB R23, R64, R55 ;  /* 0x000000374017723e */ /* 0x000fe200000000ff */
[----:B------:R-:W-:Y:S04]  /*2050*/  STS [R62.X4+0xa0], R57 ;  /* 0x0000a0393e007388 */ /* 0x000fe80000004800 */
[----:B------:R-:W-:Y:S04]  /*2060*/  STS [R62.X4+0xc0], R54 ;  /* 0x0000c0363e007388 */ /* 0x000fe80000004800 */
[----:B------:R-:W-:Y:S04]  /*2070*/  @!P0 STG.E.128 [R16.64], R20 ;  /* 0x0000001410008986 */ /* 0x000fe8000c101d04 */
[----:B------:R-:W-:Y:S06]  /*2080*/  BAR.SYNC 0x0 ;  /* 0x0000000000007b1d */ /* 0x000fec0000000000 */
[----:B------:R-:W-:Y:S05]  /*2090*/  @!P1 EXIT ;  /* 0x000000000000994d */ /* 0x000fea0003800000 */
[----:B------:R-:W-:Y:S02]  /*20a0*/  LOP3.LUT R0, R0, 0x3f, RZ, 0xc0, !PT ;  /* 0x0000003f00007812 */ /* 0x000fe400078ec0ff */
[----:B------:R-:W-:-:S03]  /*20b0*/  LEA R4, P0, R25, c[0x0][0x170], 0x2 ;  /* 0x00005c0019047a11 */ /* 0x000fc600078010ff */
[----:B------:R-:W0:Y:S01]  /*20c0*/  LDS R3, [R0.X4] ;  /* 0x0000000000037984 */ /* 0x000e220000004800 */
[----:B------:R-:W-:-:S05]  /*20d0*/  LEA.HI.X R5, R25, c[0x0][0x174], R2, 0x2, P0 ;  /* 0x00005d0019057a11 */ /* 0x000fca00000f1402 */
[----:B0-----:R-:W-:Y:S01]  /*20e0*/  STG.E [R4.64], R3 ;  /* 0x0000000304007986 */ /* 0x001fe2000c101904 */
[----:B------:R-:W-:Y:S05]  /*20f0*/  EXIT ;  /* 0x000000000000794d */ /* 0x000fea0003800000 */
.L_x_0:
[----:B------:R-:W-:-:S00]  /*2100*/  BRA `(.L_x_0) ;  /* 0xfffffff000007947 */ /* 0x000fc0000383ffff */
[----:B------:R-:W-:-:S00]  /*2110*/  NOP ;  /* 0x0000000000007918 */ /* 0x000fc00000000000 */
        /* <DEDUP_REMOVED lines=14> */
.L_x_1:


//--------------------- .nv.global.init           --------------------------
	.section	.nv.global.init,"aw",@progbits
.nv.global.init:
	.type		_$_str,@object
	.size		_$_str,(_$_str_$_2 - _$_str)
_$_str:
        /*0000*/ 	.byte	0x5f, 0x5f, 0x43, 0x55, 0x44, 0x41, 0x5f, 0x46, 0x54, 0x5a, 0x00
	.type		_$_str_$_2,@object
	.size		_$_str_$_2,(.L_1 - _$_str_$_2)
_$_str_$_2:
        /*000b*/ 	.byte	0x5f, 0x5f, 0x43, 0x55, 0x44, 0x41, 0x5f, 0x50, 0x52, 0x45, 0x43, 0x5f, 0x53, 0x51, 0x52, 0x54
        /*001b*/ 	.byte	0x00
.L_1:


//--------------------- .nv.shared.l2norm_fwd_kernel --------------------------
	.section	.nv.shared.l2norm_fwd_kernel,"aw",@nobits
	.align	16
